def attn_fwd(
    Q,
    K,
    V,
    Out,
    Lse,
    sm_scale,
    stride_qz,
    stride_qh,
    stride_qm,
    stride_qk,
    stride_kz,
    stride_kh,
    stride_kn,
    stride_kk,
    stride_vz,
    stride_vh,
    stride_vn,
    stride_vk,
    stride_oz,
    stride_oh,
    stride_om,
    stride_ok,
    seqlen_q,
    seqlen_k,
    BLOCK_M: tl.constexpr,
    BLOCK_N: tl.constexpr,
    HEAD_DIM: tl.constexpr,
    CAUSAL: tl.constexpr,
):
    start_m = tl.program_id(0)
    off_hz = tl.program_id(1)
    q_off = off_hz * stride_qh
    k_off = off_hz * stride_kh
    v_off = off_hz * stride_vh
    offs_m = start_m * BLOCK_M + tl.arange(0, BLOCK_M)
    offs_d = tl.arange(0, HEAD_DIM)
    offs_n = tl.arange(0, BLOCK_N)
    q_ptrs = Q + q_off + offs_m[:, None] * stride_qm + offs_d[None, :] * stride_qk
    k_ptrs = K + k_off + offs_d[:, None] * stride_kk + offs_n[None, :] * stride_kn
    v_ptrs = V + v_off + offs_n[:, None] * stride_vn + offs_d[None, :] * stride_vk
    m_i = tl.full([BLOCK_M], float("-inf"), dtype=tl.float32)
    l_i = tl.zeros([BLOCK_M], dtype=tl.float32) + 1.0
    acc = tl.zeros([BLOCK_M, HEAD_DIM], dtype=tl.float32)
    q = tl.load(q_ptrs)
    acc, l_i, m_i = _attn_fwd_inner(
        acc,
        l_i,
        m_i,
        q,
        k_ptrs,
        v_ptrs,
        sm_scale,
        stride_kn,
        stride_vn,
        start_m,
        seqlen_k,
        BLOCK_M,
        BLOCK_N,
        HEAD_DIM,
        CAUSAL,
    )
    acc = acc / l_i[:, None]
    lse = m_i + tl.math.log2(l_i) / 1.4426950408889634
    o_ptrs = (
        Out
        + off_hz * stride_oh
        + offs_m[:, None] * stride_om
        + offs_d[None, :] * stride_ok
    )
    tl.store(o_ptrs, acc.to(Out.dtype.element_ty))
    tl.store(Lse + off_hz * seqlen_q + offs_m, lse)

# config = {"BLOCK_M": 128, "BLOCK_N": 128, "HEAD_DIM": 64, "arch": "sm_100", "causal": false, "dtype": "fp8e4m3", "num_stages": 2, "num_warps": 8}
# arch = sm_100


// ===== COMPILED SASS (sm_100a) =====

	.target	sm_100a

	.elftype	@"ET_EXEC"


//--------------------- .note.nv.tkinfo           --------------------------
	.section	.note.nv.tkinfo,"",@"SHT_NOTE"
	.sectionflags	@"SHF_NOTE_NV_TKINFO"
	.tkinfo
        /*0018*/ 	.word	0x00000081
        /*0030*/ 	.string	""
        /*0030*/ 	.string	"ptxas-blackwell"
        /*0030*/ 	.string	"Cuda compilation tools, release 12.9, V12.9.86"
        /*0030*/ 	.string	"Build cuda_12.9.r12.9/compiler.36037853_0"
        /*0030*/ 	.string	"-v  -suppress-debug-info  -lineinfo  -arch sm_100a "



//--------------------- .note.nv.cuver            --------------------------
	.section	.note.nv.cuver,"",@"SHT_NOTE"
	.sectionflags	@"SHF_NOTE_NV_CUVER"
        /*0018*/ 	.short	0x0001
        /*001a*/ 	.short	0x0064
        /*001c*/ 	.short	0x0001
        /*001e*/ 	.short	0x0000
        /*0020*/ 	.short	0x0001
        /*0022*/ 	.short	0x0000


//--------------------- .nv.info                  --------------------------
	.section	.nv.info,"",@"SHT_CUDA_INFO"
	.align	4


	//----- nvinfo : EIATTR_REGCOUNT
	.align		4
        /*0000*/ 	.byte	0x04, 0x2f
        /*0002*/ 	.short	(.L_5 - .L_4)
	.align		4
.L_4:
        /*0004*/ 	.word	index@(attn_fwd)
        /*0008*/ 	.word	0x000000f8


	//----- nvinfo : EIATTR_FRAME_SIZE
	.align		4
.L_5:
        /*000c*/ 	.byte	0x04, 0x11
        /*000e*/ 	.short	(.L_7 - .L_6)
	.align		4
.L_6:
        /*0010*/ 	.word	index@($__internal_2_$__cuda_sm10x_tcgen05_guardrail_trap_unallocated_columns_being_dealloced)
        /*0014*/ 	.word	0x00000000


	//----- nvinfo : EIATTR_FRAME_SIZE
	.align		4
.L_7:
        /*0018*/ 	.byte	0x04, 0x11
        /*001a*/ 	.short	(.L_9 - .L_8)
	.align		4
.L_8:
        /*001c*/ 	.word	index@($__internal_1_$__cuda_sm10x_tcgen05_guardrail_trap_phase_invalid_during_alloc)
        /*0020*/ 	.word	0x00000000


	//----- nvinfo : EIATTR_FRAME_SIZE
	.align		4
.L_9:
        /*0024*/ 	.byte	0x04, 0x11
        /*0026*/ 	.short	(.L_11 - .L_10)
	.align		4
.L_10:
        /*0028*/ 	.word	index@($__internal_0_$__cuda_sm10x_tcgen05_guardrail_trap_col_being_dealloced_not_returned_by_alloc)
        /*002c*/ 	.word	0x00000000


	//----- nvinfo : EIATTR_FRAME_SIZE
	.align		4
.L_11:
        /*0030*/ 	.byte	0x04, 0x11
        /*0032*/ 	.short	(.L_13 - .L_12)
	.align		4
.L_12:
        /*0034*/ 	.word	index@(attn_fwd)
        /*0038*/ 	.word	0x00000000


	//----- nvinfo : EIATTR_MIN_STACK_SIZE
	.align		4
.L_13:
        /*003c*/ 	.byte	0x04, 0x12
        /*003e*/ 	.short	(.L_15 - .L_14)
	.align		4
.L_14:
        /*0040*/ 	.word	index@(attn_fwd)
        /*0044*/ 	.word	0x00000000
.L_15:


//--------------------- .nv.info.attn_fwd         --------------------------
	.section	.nv.info.attn_fwd,"",@"SHT_CUDA_INFO"
	.sectionflags	@""
	.align	4


	//----- nvinfo : EIATTR_CUDA_API_VERSION
	.align		4
        /*0000*/ 	.byte	0x04, 0x37
        /*0002*/ 	.short	(.L_17 - .L_16)
.L_16:
        /*0004*/ 	.word	0x00000081


	//----- nvinfo : EIATTR_KPARAM_INFO
	.align		4
.L_17:
        /*0008*/ 	.byte	0x04, 0x17
        /*000a*/ 	.short	(.L_19 - .L_18)
.L_18:
        /*000c*/ 	.word	0x00000000
        /*0010*/ 	.short	0x0019
        /*0012*/ 	.short	0x0080
        /*0014*/ 	.byte	0x00, 0xf4, 0x21, 0x00


	//----- nvinfo : EIATTR_KPARAM_INFO
	.align		4
.L_19:
        /*0018*/ 	.byte	0x04, 0x17
        /*001a*/ 	.short	(.L_21 - .L_20)
.L_20:
        /*001c*/ 	.word	0x00000000
        /*0020*/ 	.short	0x0018
        /*0022*/ 	.short	0x0078
        /*0024*/ 	.byte	0x00, 0xf4, 0x21, 0x00


	//----- nvinfo : EIATTR_KPARAM_INFO
	.align		4
.L_21:
        /*0028*/ 	.byte	0x04, 0x17
        /*002a*/ 	.short	(.L_23 - .L_22)
.L_22:
        /*002c*/ 	.word	0x00000000
        /*0030*/ 	.short	0x0017
        /*0032*/ 	.short	0x0070
        /*0034*/ 	.byte	0x00, 0xf0, 0x11, 0x00


	//----- nvinfo : EIATTR_KPARAM_INFO
	.align		4
.L_23:
        /*0038*/ 	.byte	0x04, 0x17
        /*003a*/ 	.short	(.L_25 - .L_24)
.L_24:
        /*003c*/ 	.word	0x00000000
        /*0040*/ 	.short	0x0016
        /*0042*/ 	.short	0x006c
        /*0044*/ 	.byte	0x00, 0xf0, 0x11, 0x00


	//----- nvinfo : EIATTR_KPARAM_INFO
	.align		4
.L_25:
        /*0048*/ 	.byte	0x04, 0x17
        /*004a*/ 	.short	(.L_27 - .L_26)
.L_26:
        /*004c*/ 	.word	0x00000000
        /*0050*/ 	.short	0x0015
        /*0052*/ 	.short	0x0068
        /*0054*/ 	.byte	0x00, 0xf0, 0x11, 0x00


	//----- nvinfo : EIATTR_KPARAM_INFO
	.align		4
.L_27:
        /*0058*/ 	.byte	0x04, 0x17
        /*005a*/ 	.short	(.L_29 - .L_28)
.L_28:
        /*005c*/ 	.word	0x00000000
        /*0060*/ 	.short	0x0014
        /*0062*/ 	.short	0x0064
        /*0064*/ 	.byte	0x00, 0xf0, 0x11, 0x00


	//----- nvinfo : EIATTR_KPARAM_INFO
	.align		4
.L_29:
        /*0068*/ 	.byte	0x04, 0x17
        /*006a*/ 	.short	(.L_31 - .L_30)
.L_30:
        /*006c*/ 	.word	0x00000000
        /*0070*/ 	.short	0x0013
        /*0072*/ 	.short	0x0060
        /*0074*/ 	.byte	0x00, 0xf0, 0x11, 0x00


	//----- nvinfo : EIATTR_KPARAM_INFO
	.align		4
.L_31:
        /*0078*/ 	.byte	0x04, 0x17
        /*007a*/ 	.short	(.L_33 - .L_32)
.L_32:
        /*007c*/ 	.word	0x00000000
        /*0080*/ 	.short	0x0012
        /*0082*/ 	.short	0x005c
        /*0084*/ 	.byte	0x00, 0xf0, 0x11, 0x00


	//----- nvinfo : EIATTR_KPARAM_INFO
	.align		4
.L_33:
        /*0088*/ 	.byte	0x04, 0x17
        /*008a*/ 	.short	(.L_35 - .L_34)
.L_34:
        /*008c*/ 	.word	0x00000000
        /*0090*/ 	.short	0x0011
        /*0092*/ 	.short	0x0058
        /*0094*/ 	.byte	0x00, 0xf0, 0x11, 0x00


	//----- nvinfo : EIATTR_KPARAM_INFO
	.align		4
.L_35:
        /*0098*/ 	.byte	0x04, 0x17
        /*009a*/ 	.short	(.L_37 - .L_36)
.L_36:
        /*009c*/ 	.word	0x00000000
        /*00a0*/ 	.short	0x0010
        /*00a2*/ 	.short	0x0054
        /*00a4*/ 	.byte	0x00, 0xf0, 0x11, 0x00


	//----- nvinfo : EIATTR_KPARAM_INFO
	.align		4
.L_37:
        /*00a8*/ 	.byte	0x04, 0x17
        /*00aa*/ 	.short	(.L_39 - .L_38)
.L_38:
        /*00ac*/ 	.word	0x00000000
        /*00b0*/ 	.short	0x000f
        /*00b2*/ 	.short	0x0050
        /*00b4*/ 	.byte	0x00, 0xf0, 0x11, 0x00


	//----- nvinfo : EIATTR_KPARAM_INFO
	.align		4
.L_39:
        /*00b8*/ 	.byte	0x04, 0x17
        /*00ba*/ 	.short	(.L_41 - .L_40)
.L_40:
        /*00bc*/ 	.word	0x00000000
        /*00c0*/ 	.short	0x000e
        /*00c2*/ 	.short	0x004c
        /*00c4*/ 	.byte	0x00, 0xf0, 0x11, 0x00


	//----- nvinfo : EIATTR_KPARAM_INFO
	.align		4
.L_41:
        /*00c8*/ 	.byte	0x04, 0x17
        /*00ca*/ 	.short	(.L_43 - .L_42)
.L_42:
        /*00cc*/ 	.word	0x00000000
        /*00d0*/ 	.short	0x000d
        /*00d2*/ 	.short	0x0048
        /*00d4*/ 	.byte	0x00, 0xf0, 0x11, 0x00


	//----- nvinfo : EIATTR_KPARAM_INFO
	.align		4
.L_43:
        /*00d8*/ 	.byte	0x04, 0x17
        /*00da*/ 	.short	(.L_45 - .L_44)
.L_44:
        /*00dc*/ 	.word	0x00000000
        /*00e0*/ 	.short	0x000c
        /*00e2*/ 	.short	0x0044
        /*00e4*/ 	.byte	0x00, 0xf0, 0x11, 0x00


	//----- nvinfo : EIATTR_KPARAM_INFO
	.align		4
.L_45:
        /*00e8*/ 	.byte	0x04, 0x17
        /*00ea*/ 	.short	(.L_47 - .L_46)
.L_46:
        /*00ec*/ 	.word	0x00000000
        /*00f0*/ 	.short	0x000b
        /*00f2*/ 	.short	0x0040
        /*00f4*/ 	.byte	0x00, 0xf0, 0x11, 0x00


	//----- nvinfo : EIATTR_KPARAM_INFO
	.align		4
.L_47:
        /*00f8*/ 	.byte	0x04, 0x17
        /*00fa*/ 	.short	(.L_49 - .L_48)
.L_48:
        /*00fc*/ 	.word	0x00000000
        /*0100*/ 	.short	0x000a
        /*0102*/ 	.short	0x003c
        /*0104*/ 	.byte	0x00, 0xf0, 0x11, 0x00


	//----- nvinfo : EIATTR_KPARAM_INFO
	.align		4
.L_49:
        /*0108*/ 	.byte	0x04, 0x17
        /*010a*/ 	.short	(.L_51 - .L_50)
.L_50:
        /*010c*/ 	.word	0x00000000
        /*0110*/ 	.short	0x0009
        /*0112*/ 	.short	0x0038
        /*0114*/ 	.byte	0x00, 0xf0, 0x11, 0x00


	//----- nvinfo : EIATTR_KPARAM_INFO
	.align		4
.L_51:
        /*0118*/ 	.byte	0x04, 0x17
        /*011a*/ 	.short	(.L_53 - .L_52)
.L_52:
        /*011c*/ 	.word	0x00000000
        /*0120*/ 	.short	0x0008
        /*0122*/ 	.short	0x0034
        /*0124*/ 	.byte	0x00, 0xf0, 0x11, 0x00


	//----- nvinfo : EIATTR_KPARAM_INFO
	.align		4
.L_53:
        /*0128*/ 	.byte	0x04, 0x17
        /*012a*/ 	.short	(.L_55 - .L_54)
.L_54:
        /*012c*/ 	.word	0x00000000
        /*0130*/ 	.short	0x0007
        /*0132*/ 	.short	0x0030
        /*0134*/ 	.byte	0x00, 0xf0, 0x11, 0x00


	//----- nvinfo : EIATTR_KPARAM_INFO
	.align		4
.L_55:
        /*0138*/ 	.byte	0x04, 0x17
        /*013a*/ 	.short	(.L_57 - .L_56)
.L_56:
        /*013c*/ 	.word	0x00000000
        /*0140*/ 	.short	0x0006
        /*0142*/ 	.short	0x002c
        /*0144*/ 	.byte	0x00, 0xf0, 0x11, 0x00


	//----- nvinfo : EIATTR_KPARAM_INFO
	.align		4
.L_57:
        /*0148*/ 	.byte	0x04, 0x17
        /*014a*/ 	.short	(.L_59 - .L_58)
.L_58:
        /*014c*/ 	.word	0x00000000
        /*0150*/ 	.short	0x0005
        /*0152*/ 	.short	0x0028
        /*0154*/ 	.byte	0x00, 0xf0, 0x11, 0x00


	//----- nvinfo : EIATTR_KPARAM_INFO
	.align		4
.L_59:
        /*0158*/ 	.byte	0x04, 0x17
        /*015a*/ 	.short	(.L_61 - .L_60)
.L_60:
        /*015c*/ 	.word	0x00000000
        /*0160*/ 	.short	0x0004
        /*0162*/ 	.short	0x0020
        /*0164*/ 	.byte	0x00, 0xf4, 0x21, 0x00


	//----- nvinfo : EIATTR_KPARAM_INFO
	.align		4
.L_61:
        /*0168*/ 	.byte	0x04, 0x17
        /*016a*/ 	.short	(.L_63 - .L_62)
.L_62:
        /*016c*/ 	.word	0x00000000
        /*0170*/ 	.short	0x0003
        /*0172*/ 	.short	0x0018
        /*0174*/ 	.byte	0x00, 0xf4, 0x21, 0x00


	//----- nvinfo : EIATTR_KPARAM_INFO
	.align		4
.L_63:
        /*0178*/ 	.byte	0x04, 0x17
        /*017a*/ 	.short	(.L_65 - .L_64)
.L_64:
        /*017c*/ 	.word	0x00000000
        /*0180*/ 	.short	0x0002
        /*0182*/ 	.short	0x0010
        /*0184*/ 	.byte	0x00, 0xf4, 0x21, 0x00


	//----- nvinfo : EIATTR_KPARAM_INFO
	.align		4
.L_65:
        /*0188*/ 	.byte	0x04, 0x17
        /*018a*/ 	.short	(.L_67 - .L_66)
.L_66:
        /*018c*/ 	.word	0x00000000
        /*0190*/ 	.short	0x0001
        /*0192*/ 	.short	0x0008
        /*0194*/ 	.byte	0x00, 0xf4, 0x21, 0x00


	//----- nvinfo : EIATTR_KPARAM_INFO
	.align		4
.L_67:
        /*0198*/ 	.byte	0x04, 0x17
        /*019a*/ 	.short	(.L_69 - .L_68)
.L_68:
        /*019c*/ 	.word	0x00000000
        /*01a0*/ 	.short	0x0000
        /*01a2*/ 	.short	0x0000
        /*01a4*/ 	.byte	0x00, 0xf4, 0x21, 0x00


	//----- nvinfo : EIATTR_AT_ENTRY_FRAGMENTS
	.align		4
.L_69:
        /*01a8*/ 	.byte	0x04, 0x4f
        /*01aa*/ 	.short	(.L_71 - .L_70)


	//   ....[0]....
.L_70:
        /*01ac*/ 	.word	0x00000004


	//----- nvinfo : EIATTR_RESERVED_SMEM_USED
	.align		4
.L_71:
        /*01b0*/ 	.byte	0x01, 0x41
	.zero		2


	//----- nvinfo : EIATTR_SPARSE_MMA_MASK
	.align		4
        /*01b4*/ 	.byte	0x03, 0x50
        /*01b6*/ 	.short	0x0000


	//----- nvinfo : EIATTR_TCGEN05_1CTA_USED
	.align		4
        /*01b8*/ 	.byte	0x01, 0x51
	.zero		2


	//----- nvinfo : EIATTR_MAXREG_COUNT
	.align		4
        /*01bc*/ 	.byte	0x03, 0x1b
        /*01be*/ 	.short	0x00ff


	//----- nvinfo : EIATTR_NUM_BARRIERS
	.align		4
        /*01c0*/ 	.byte	0x02, 0x4c
        /*01c2*/ 	.byte	0x01
	.zero		1


	//----- nvinfo : EIATTR_INT_WARP_WIDE_INSTR_OFFSETS
	.align		4
        /*01c4*/ 	.byte	0x04, 0x31
        /*01c6*/ 	.short	(.L_73 - .L_72)


	//   ....[0]....
.L_72:
        /*01c8*/ 	.word	0x000015c0


	//   ....[1]....
        /*01cc*/ 	.word	0x000015e0


	//   ....[2]....
        /*01d0*/ 	.word	0x00001c50


	//   ....[3]....
        /*01d4*/ 	.word	0x00001cf0


	//   ....[4]....
        /*01d8*/ 	.word	0x00005640


	//   ....[5]....
        /*01dc*/ 	.word	0x00009eb0


	//   ....[6]....
        /*01e0*/ 	.word	0x00009f00


	//----- nvinfo : EIATTR_COOP_GROUP_MASK_REGIDS
	.align		4
.L_73:
        /*01e4*/ 	.byte	0x04, 0x29
        /*01e6*/ 	.short	(.L_75 - .L_74)


	//   ....[0]....
.L_74:
        /*01e8*/ 	.word	0xffffffff


	//   ....[1]....
        /*01ec*/ 	.word	0xffffffff


	//   ....[2]....
        /*01f0*/ 	.word	0xffffffff


	//   ....[3]....
        /*01f4*/ 	.word	0xffffffff


	//   ....[4]....
        /*01f8*/ 	.word	0xffffffff


	//   ....[5]....
        /*01fc*/ 	.word	0xffffffff


	//   ....[6]....
        /*0200*/ 	.word	0xffffffff


	//   ....[7]....
        /*0204*/ 	.word	0xffffffff


	//----- nvinfo : EIATTR_COOP_GROUP_INSTR_OFFSETS
	.align		4
.L_75:
        /*0208*/ 	.byte	0x04, 0x28
        /*020a*/ 	.short	(.L_77 - .L_76)


	//   ....[0]....
.L_76:
        /*020c*/ 	.word	0x00000050


	//   ....[1]....
        /*0210*/ 	.word	0x00000310


	//   ....[2]....
        /*0214*/ 	.word	0x00002860


	//   ....[3]....
        /*0218*/ 	.word	0x00004830


	//   ....[4]....
        /*021c*/ 	.word	0x00006030


	//   ....[5]....
        /*0220*/ 	.word	0x00007170


	//   ....[6]....
        /*0224*/ 	.word	0x00009d40


	//   ....[7]....
        /*0228*/ 	.word	0x00009fb0


	//----- nvinfo : EIATTR_VRC_CTA_INIT_COUNT
	.align		4
.L_77:
        /*022c*/ 	.byte	0x02, 0x4a
        /*022e*/ 	.byte	0x80
	.zero		1


	//----- nvinfo : EIATTR_MBARRIER_INSTR_OFFSETS
	.align		4
        /*0230*/ 	.byte	0x04, 0x39
        /*0232*/ 	.short	(.L_79 - .L_78)


	//   ....[0]....
.L_78:
        /*0234*/ 	.word	0x00001850
        /*0238*/ 	.word	0x000000ff
        /*023c*/ 	.word	0x00000000
        /*0240*/ 	.short	0x0100
        /*0242*/ 	.byte	0x12
	.zero		1


	//   ....[1]....
        /*0244*/ 	.word	0x00001ce0
        /*0248*/ 	.word	0x000000ff
        /*024c*/ 	.word	0x0000c008
        /*0250*/ 	.short	0x0100
        /*0252*/ 	.byte	0x0e
	.zero		1


	//   ....[2]....
        /*0254*/ 	.word	0x00001f30
        /*0258*/ 	.word	0x000000ff
        /*025c*/ 	.word	0x00008000
        /*0260*/ 	.short	0x0100
        /*0262*/ 	.byte	0x0e
	.zero		1


	//   ....[3]....
        /*0264*/ 	.word	0x00002120
        /*0268*/ 	.word	0x000000ff
        /*026c*/ 	.word	0x00008000
        /*0270*/ 	.short	0x010a
        /*0272*/ 	.byte	0x0e
	.zero		1


	//   ....[4]....
        /*0274*/ 	.word	0x000021c0
        /*0278*/ 	.word	0x000000ff
        /*027c*/ 	.word	0x00008000
        /*0280*/ 	.short	0x0108
        /*0282*/ 	.byte	0x0e
	.zero		1


	//   ....[5]....
        /*0284*/ 	.word	0x00005890
        /*0288*/ 	.word	0x000000ff
        /*028c*/ 	.word	0x0000c010
        /*0290*/ 	.short	0x0100
        /*0292*/ 	.byte	0x0e
	.zero		1


	//   ....[6]....
        /*0294*/ 	.word	0x000059a0
        /*0298*/ 	.word	0x000000ff
        /*029c*/ 	.word	0x0000c010
        /*02a0*/ 	.short	0x010a
        /*02a2*/ 	.byte	0x0e
	.zero		1


	//   ....[7]....
        /*02a4*/ 	.word	0x00005a10
        /*02a8*/ 	.word	0x000000ff
        /*02ac*/ 	.word	0x0000c010
        /*02b0*/ 	.short	0x0108
        /*02b2*/ 	.byte	0x0e
	.zero		1


	//   ....[8]....
        /*02b4*/ 	.word	0x00007080
        /*02b8*/ 	.word	0x000000ff
        /*02bc*/ 	.word	0x00000000
        /*02c0*/ 	.short	0x010a
        /*02c2*/ 	.byte	0x12
	.zero		1


	//   ....[9]....
        /*02c4*/ 	.word	0x00008230
        /*02c8*/ 	.word	0x000000ff
        /*02cc*/ 	.word	0x00000000
        /*02d0*/ 	.short	0x010a
        /*02d2*/ 	.byte	0x12
	.zero		1


	//   ....[10]....
        /*02d4*/ 	.word	0x00008330
        /*02d8*/ 	.word	0x000000ff
        /*02dc*/ 	.word	0x0000c000
        /*02e0*/ 	.short	0x0108
        /*02e2*/ 	.byte	0x0e
	.zero		1


	//   ....[11]....
        /*02e4*/ 	.word	0x00008360
        /*02e8*/ 	.word	0x000000ff
        /*02ec*/ 	.word	0x0000c008
        /*02f0*/ 	.short	0x0108
        /*02f2*/ 	.byte	0x0e
	.zero		1


	//   ....[12]....
        /*02f4*/ 	.word	0x00009fd0
        /*02f8*/ 	.word	0x000000ff
        /*02fc*/ 	.word	0x00008000
        /*0300*/ 	.short	0x010a
        /*0302*/ 	.byte	0x0e
	.zero		1


	//   ....[13]....
        /*0304*/ 	.word	0x0000a000
        /*0308*/ 	.word	0x000000ff
        /*030c*/ 	.word	0x0000c010
        /*0310*/ 	.short	0x010a
        /*0312*/ 	.byte	0x0e
	.zero		1


	//   ....[14]....
        /*0314*/ 	.word	0x0000a030
        /*0318*/ 	.word	0x000000ff
        /*031c*/ 	.word	0x00000000
        /*0320*/ 	.short	0x010a
        /*0322*/ 	.byte	0x12
	.zero		1


	//   ....[15]....
        /*0324*/ 	.word	0x0000a060
        /*0328*/ 	.word	0x000000ff
        /*032c*/ 	.word	0x00000000
        /*0330*/ 	.short	0x010a
        /*0332*/ 	.byte	0x12
	.zero		1


	//----- nvinfo : EIATTR_NUM_MBARRIERS
	.align		4
.L_79:
        /*0334*/ 	.byte	0x03, 0x38
        /*0336*/ 	.short	0xffff


	//----- nvinfo : EIATTR_EXIT_INSTR_OFFSETS
	.align		4
        /*0338*/ 	.byte	0x04, 0x1c
        /*033a*/ 	.short	(.L_81 - .L_80)


	//   ....[0]....
.L_80:
        /*033c*/ 	.word	0x00009fc0


	//----- nvinfo : EIATTR_REQNTID
	.align		4
.L_81:
        /*0340*/ 	.byte	0x04, 0x10
        /*0342*/ 	.short	(.L_83 - .L_82)
.L_82:
        /*0344*/ 	.word	0x00000100
        /*0348*/ 	.word	0x00000001
        /*034c*/ 	.word	0x00000001


	//----- nvinfo : EIATTR_CRS_STACK_SIZE
	.align		4
.L_83:
        /*0350*/ 	.byte	0x04, 0x1e
        /*0352*/ 	.short	(.L_85 - .L_84)
.L_84:
        /*0354*/ 	.word	0x00000000


	//----- nvinfo : EIATTR_CBANK_PARAM_SIZE
	.align		4
.L_85:
        /*0358*/ 	.byte	0x03, 0x19
        /*035a*/ 	.short	0x0088


	//----- nvinfo : EIATTR_PARAM_CBANK
	.align		4
        /*035c*/ 	.byte	0x04, 0x0a
        /*035e*/ 	.short	(.L_87 - .L_86)
	.align		4
.L_86:
        /*0360*/ 	.word	index@(.nv.constant0.attn_fwd)
        /*0364*/ 	.short	0x0380
        /*0366*/ 	.short	0x0088


	//----- nvinfo : EIATTR_SW_WAR
	.align		4
.L_87:
        /*0368*/ 	.byte	0x04, 0x36
        /*036a*/ 	.short	(.L_89 - .L_88)
.L_88:
        /*036c*/ 	.word	0x00000008
.L_89:


//--------------------- .nv.compat                --------------------------
	.section	.nv.compat,"",@"SHT_CUDA_COMPAT_INFO"
	.align	4
        /*0000*/ 	.byte	0x02, 0x02, 0x02, 0x00, 0x02, 0x05, 0x05, 0x00, 0x02, 0x03, 0x00, 0x00, 0x02, 0x06, 0x01, 0x00


//--------------------- .nv.callgraph             --------------------------
	.section	.nv.callgraph,"",@"SHT_CUDA_CALLGRAPH"
	.align	4
	.sectionentsize	8
	.align		4
        /*0000*/ 	.word	0x00000000
	.align		4
        /*0004*/ 	.word	0xffffffff
	.align		4
        /*0008*/ 	.word	0x00000000
	.align		4
        /*000c*/ 	.word	0xfffffffe
	.align		4
        /*0010*/ 	.word	0x00000000
	.align		4
        /*0014*/ 	.word	0xfffffffd
	.align		4
        /*0018*/ 	.word	0x00000000
	.align		4
        /*001c*/ 	.word	0xfffffffc


//--------------------- .nv.constant4             --------------------------
	.section	.nv.constant4,"a",@progbits
	.align	8
	.align		8
.nv.constant4:
        /*0000*/ 	.dword	_$_str


//--------------------- .text.attn_fwd            --------------------------
	.section	.text.attn_fwd,"ax",@progbits
	.align	128
        .global         attn_fwd
        .type           attn_fwd,@function
        .size           attn_fwd,(.L_x_27 - attn_fwd)
        .other          attn_fwd,@"STO_CUDA_ENTRY STV_DEFAULT"
attn_fwd:
.text.attn_fwd:
[----:B------:R-:W0:Y:S01]  /*0000*/  LDC R1, c[0x0][0x37c] ;  /* 0x0000df00ff017b82 */ /* 0x000e220000000800 */
[----:B------:R-:W1:Y:S02]  /*0010*/  S2R R0, SR_TID.X ;  /* 0x0000000000007919 */ /* 0x000e640000002100 */
[----:B-1----:R-:W-:-:S13]  /*0020*/  ISETP.GE.U32.AND P0, PT, R0, 0x20, PT ;  /* 0x000000200000780c */ /* 0x002fda0003f06070 */
[----:B------:R-:W-:Y:S05]  /*0030*/  @P0 BRA `(.L_x_0) ;  /* 0x0000000000b80947 */ /* 0x000fea0003800000 */
[----:B------:R-:W1:Y:S01]  /*0040*/  S2UR UR6, SR_CgaCtaId ;  /* 0x00000000000679c3 */ /* 0x000e620000008800 */
[----:B------:R-:W-:Y:S01]  /*0050*/  NOP ;  /* 0x0000000000007918 */ /* 0x000fe20000000000 */
[----:B------:R-:W-:Y:S02]  /*0060*/  UMOV UR4, 0x40 ;  /* 0x0000004000047882 */ /* 0x000fe40000000000 */
[----:B-1----:R-:W-:-:S09]  /*0070*/  ULEA UR4, UR6, UR4, 0x18 ;  /* 0x0000000406047291 */ /* 0x002fd2000f8ec0ff */
[----:B------:R-:W1:Y:S01]  /*0080*/  LDS.U8 R2, [UR4] ;  /* 0x00000004ff027984 */ /* 0x000e620008000000 */
[----:B------:R-:W-:Y:S02]  /*0090*/  UMOV UR4, 0x400 ;  /* 0x0000040000047882 */ /* 0x000fe40000000000 */
[----:B------:R-:W-:Y:S01]  /*00a0*/  ULEA UR4, UR6, UR4, 0x18 ;  /* 0x0000000406047291 */ /* 0x000fe2000f8ec0ff */
[----:B-1----:R-:W-:-:S13]  /*00b0*/  ISETP.NE.AND P1, PT, R2, RZ, PT ;  /* 0x000000ff0200720c */ /* 0x002fda0003f25270 */
[----:B------:R-:W-:Y:S05]  /*00c0*/  @P1 BRA `(.L_x_1) ;  /* 0x00000000007c1947 */ /* 0x000fea0003800000 */
[----:B------:R-:W-:-:S13]  /*00d0*/  ELECT P1, URZ, PT ;  /* 0x0000000000ff782f */ /* 0x000fda0003820000 */
[----:B------:R-:W-:Y:S05]  /*00e0*/  @!P1 BRA `(.L_x_2) ;  /* 0x0000000000849947 */ /* 0x000fea0003800000 */
[----:B------:R-:W-:Y:S01]  /*00f0*/  UMOV UR5, 0x8 ;  /* 0x0000000800057882 */ /* 0x000fe20000000000 */
[----:B------:R-:W-:Y:S02]  /*0100*/  IMAD.MOV.U32 R5, RZ, RZ, 0x1 ;  /* 0x00000001ff057424 */ /* 0x000fe400078e00ff */
[----:B------:R-:W-:Y:S02]  /*0110*/  IMAD.MOV.U32 R3, RZ, RZ, 0xff ;  /* 0x000000ffff037424 */ /* 0x000fe400078e00ff */
[----:B------:R-:W-:Y:S04]  /*0120*/  DEPBAR.LE SB1, 0x36 ;  /* 0x00009d800000791a */ /* 0x000fe80000000000 */
[----:B------:R-:W1:Y:S02]  /*0130*/  UTCATOMSWS.FIND_AND_SET.ALIGN UP0, UR5, UR5 ;  /* 0x00000005000575e3 */ /* 0x000e640008000800 */
[----:B-1----:R-:W-:-:S04]  /*0140*/  PLOP3.LUT P1, PT, PT, PT, UP0, 0x80, 0x8 ;  /* 0x000000000008781c */ /* 0x002fc80003f2f008 */
[----:B------:R-:W-:-:S04]  /*0150*/  SEL R2, RZ, 0xffffffff, !P1 ;  /* 0xffffffffff027807 */ /* 0x000fc80004800000 */
[----:B------:R-:W-:Y:S01]  /*0160*/  ISETP.NE.AND P1, PT, R2, RZ, PT ;  /* 0x000000ff0200720c */ /* 0x000fe20003f25270 */
[----:B------:R-:W-:-:S12]  /*0170*/  IMAD.U32 R2, RZ, RZ, UR5 ;  /* 0x00000005ff027e24 */ /* 0x000fd8000f8e00ff */
[----:B------:R-:W-:Y:S05]  /*0180*/  @P1 BRA `(.L_x_3) ;  /* 0x0000000000241947 */ /* 0x000fea0003800000 */
.L_x_4:
[----:B------:R-:W-:Y:S05]  /*0190*/  NANOSLEEP 0x64 ;  /* 0x000000640000795d */ /* 0x000fea0003800000 */
[----:B------:R-:W-:-:S05]  /*01a0*/  UMOV UR5, 0x8 ;  /* 0x0000000800057882 */ /* 0x000fca0000000000 */
[----:B------:R-:W-:Y:S04]  /*01b0*/  DEPBAR.LE SB1, 0x36 ;  /* 0x00009d800000791a */ /* 0x000fe80000000000 */
[----:B------:R-:W1:Y:S02]  /*01c0*/  UTCATOMSWS.FIND_AND_SET.ALIGN UP0, UR5, UR5 ;  /* 0x00000005000575e3 */ /* 0x000e640008000800 */
[----:B-1----:R-:W-:-:S04]  /*01d0*/  PLOP3.LUT P1, PT, PT, PT, UP0, 0x80, 0x8 ;  /* 0x000000000008781c */ /* 0x002fc80003f2f008 */
[----:B------:R-:W-:-:S04]  /*01e0*/  SEL R2, RZ, 0xffffffff, !P1 ;  /* 0xffffffffff027807 */ /* 0x000fc80004800000 */
[----:B------:R-:W-:Y:S02]  /*01f0*/  ISETP.NE.AND P1, PT, R2, RZ, PT ;  /* 0x000000ff0200720c */ /* 0x000fe40003f25270 */
[----:B------:R-:W-:-:S11]  /*0200*/  MOV R2, UR5 ;  /* 0x0000000500027c02 */ /* 0x000fd60008000f00 */
[----:B------:R-:W-:Y:S05]  /*0210*/  @!P1 BRA `(.L_x_4) ;  /* 0xfffffffc00dc9947 */ /* 0x000fea000383ffff */
.L_x_3:
[C---:B------:R-:W-:Y:S01]  /*0220*/  VIADD R4, R2.reuse, 0x10 ;  /* 0x0000001002047836 */ /* 0x040fe20000000000 */
[----:B------:R-:W-:Y:S01]  /*0230*/  UMOV UR5, 0x50 ;  /* 0x0000005000057882 */ /* 0x000fe20000000000 */
[----:B------:R-:W-:Y:S01]  /*0240*/  SHF.L.U32 R3, R3, R2, RZ ;  /* 0x0000000203037219 */ /* 0x000fe200000006ff */
[----:B------:R-:W-:Y:S01]  /*0250*/  ULEA UR5, UR6, UR5, 0x18 ;  /* 0x0000000506057291 */ /* 0x000fe2000f8ec0ff */
[----:B------:R-:W-:Y:S01]  /*0260*/  IMAD.SHL.U32 R2, R2, 0x20, RZ ;  /* 0x0000002002027824 */ /* 0x000fe200078e00ff */
[----:B------:R-:W-:-:S04]  /*0270*/  SHF.L.U32 R4, R5, R4, RZ ;  /* 0x0000000405047219 */ /* 0x000fc800000006ff */
[----:B------:R-:W-:-:S05]  /*0280*/  LOP3.LUT R3, R4, R3, RZ, 0xfc, !PT ;  /* 0x0000000304037212 */ /* 0x000fca00078efcff */
[----:B------:R1:W-:Y:S04]  /*0290*/  ATOMS.OR RZ, [UR5], R3 ;  /* 0x00000003ffff798c */ /* 0x0003e8000b000005 */
[----:B------:R1:W-:Y:S01]  /*02a0*/  STS [UR4], R2 ;  /* 0x00000002ff007988 */ /* 0x0003e20008000804 */
[----:B------:R-:W-:Y:S05]  /*02b0*/  BRA `(.L_x_2) ;  /* 0x0000000000107947 */ /* 0x000fea0003800000 */
.L_x_1:
[----:B------:R-:W-:-:S05]  /*02c0*/  IMAD.MOV.U32 R2, RZ, RZ, -0x1 ;  /* 0xffffffffff027424 */ /* 0x000fca00078e00ff */
[----:B------:R1:W-:Y:S02]  /*02d0*/  STS [UR4], R2 ;  /* 0x00000002ff007988 */ /* 0x0003e40008000804 */
[----:B-1----:R-:W-:-:S07]  /*02e0*/  MOV R2, 0x300 ;  /* 0x0000030000027802 */ /* 0x002fce0000000f00 */
[----:B0-----:R-:W-:Y:S05]  /*02f0*/  CALL.REL.NOINC `($__internal_1_$__cuda_sm10x_tcgen05_guardrail_trap_phase_invalid_during_alloc) ;  /* 0x0000009c00707944 */ /* 0x001fea0003c00000 */
.L_x_2:
[----:B------:R-:W-:Y:S05]  /*0300*/  WARPSYNC.ALL ;  /* 0x0000000000007948 */ /* 0x000fea0003800000 */
[----:B------:R-:W-:Y:S01]  /*0310*/  NOP ;  /* 0x0000000000007918 */ /* 0x000fe20000000000 */
.L_x_0:
[----:B-1----:R-:W1:Y:S01]  /*0320*/  S2R R2, SR_CTAID.X ;  /* 0x0000000000027919 */ /* 0x002e620000002500 */
[----:B------:R-:W2:Y:S01]  /*0330*/  S2UR UR6, SR_CgaCtaId ;  /* 0x00000000000679c3 */ /* 0x000ea20000008800 */
[----:B------:R-:W3:Y:S01]  /*0340*/  LDCU.64 UR4, c[0x0][0x3b0] ;  /* 0x00007600ff0477ac */ /* 0x000ee20008000a00 */
[----:B------:R-:W-:Y:S02]  /*0350*/  LOP3.LUT R69, R0, 0x7f, RZ, 0xc0, !PT ;  /* 0x0000007f00457812 */ /* 0x000fe400078ec0ff */
[----:B------:R-:W-:Y:S01]  /*0360*/  SHF.R.U32.HI R68, RZ, 0x7, R0 ;  /* 0x00000007ff447819 */ /* 0x000fe20000011600 */
[----:B------:R-:W-:Y:S01]  /*0370*/  UMOV UR14, 0x400 ;  /* 0x00000400000e7882 */ /* 0x000fe20000000000 */
[----:B------:R-:W4:Y:S02]  /*0380*/  LDCU.64 UR28, c[0x0][0x358] ;  /* 0x00006b00ff1c77ac */ /* 0x000f240008000a00 */
[----:B------:R-:W3:Y:S01]  /*0390*/  S2UR UR13, SR_CTAID.Y ;  /* 0x00000000000d79c3 */ /* 0x000ee20000002600 */
[----:B------:R-:W-:-:S07]  /*03a0*/  SGXT.U32 R68, R68, 0x1 ;  /* 0x000000014444781a */ /* 0x000fce0000000000 */
[----:B------:R-:W0:Y:S08]  /*03b0*/  LDC R24, c[0x0][0x3b8] ;  /* 0x0000ee00ff187b82 */ /* 0x000e300000000800 */
[----:B------:R-:W4:Y:S01]  /*03c0*/  LDC.64 R20, c[0x0][0x380] ;  /* 0x0000e000ff147b82 */ /* 0x000f220000000a00 */
[----:B--2---:R-:W-:-:S07]  /*03d0*/  ULEA UR14, UR6, UR14, 0x18 ;  /* 0x0000000e060e7291 */ /* 0x004fce000f8ec0ff */
[----:B------:R-:W-:Y:S01]  /*03e0*/  BAR.SYNC.DEFER_BLOCKING 0x0 ;  /* 0x0000000000007b1d */ /* 0x000fe20000010000 */
[----:B-1----:R-:W-:Y:S01]  /*03f0*/  LEA R2, R2, R69, 0x7 ;  /* 0x0000004502027211 */ /* 0x002fe200078e38ff */
[----:B---3--:R-:W-:-:S06]  /*0400*/  UIMAD UR4, UR13, UR4, URZ ;  /* 0x000000040d0472a4 */ /* 0x008fcc000f8e02ff */
[----:B------:R-:W1:Y:S01]  /*0410*/  LDC.64 R168, c[0x0][0x3c0] ;  /* 0x0000f000ffa87b82 */ /* 0x000e620000000a00 */
[----:B------:R-:W-:Y:S01]  /*0420*/  IMAD R3, R2, UR5, RZ ;  /* 0x0000000502037c24 */ /* 0x000fe2000f8e02ff */
[----:B------:R-:W-:Y:S01]  /*0430*/  USHF.R.S32.HI UR5, URZ, 0x1f, UR4 ;  /* 0x0000001fff057899 */ /* 0x000fe20008011404 */
[----:B0-----:R-:W-:-:S03]  /*0440*/  IMAD R5, R68, R24, RZ ;  /* 0x0000001844057224 */ /* 0x001fc600078e02ff */
[----:B------:R-:W-:Y:S02]  /*0450*/  SHF.R.S32.HI R4, RZ, 0x1f, R3 ;  /* 0x0000001fff047819 */ /* 0x000fe40000011403 */
[----:B----4-:R-:W-:Y:S01]  /*0460*/  IADD3 R20, P1, P2, R3, UR4, R20 ;  /* 0x0000000403147c10 */ /* 0x010fe2000fa3e014 */
[----:B------:R-:W-:Y:S01]  /*0470*/  IMAD R3, R24, 0x2, R5 ;  /* 0x0000000218037824 */ /* 0x000fe200078e0205 */
[----:B------:R-:W0:Y:S01]  /*0480*/  LDS R19, [UR14] ;  /* 0x0000000eff137984 */ /* 0x000e220008000800 */
[----:B------:R-:W2:Y:S01]  /*0490*/  LDCU UR4, c[0x0][0x3c8] ;  /* 0x00007900ff0477ac */ /* 0x000ea20008000800 */
[----:B------:R-:W-:Y:S01]  /*04a0*/  IADD3.X R22, PT, PT, R4, UR5, R21, P1, P2 ;  /* 0x0000000504167c10 */ /* 0x000fe20008fe4415 */
[C---:B------:R-:W-:Y:S01]  /*04b0*/  IMAD R9, R24.reuse, 0x2, R3 ;  /* 0x0000000218097824 */ /* 0x040fe200078e0203 */
[----:B------:R-:W-:Y:S01]  /*04c0*/  BAR.SYNC.DEFER_BLOCKING 0x0 ;  /* 0x0000000000007b1d */ /* 0x000fe20000010000 */
[-C--:B------:R-:W-:Y:S02]  /*04d0*/  IADD3 R4, P1, PT, R5, R20.reuse, RZ ;  /* 0x0000001405047210 */ /* 0x080fe40007f3e0ff */
[----:B------:R-:W-:Y:S01]  /*04e0*/  IMAD R11, R24, 0x2, R9 ;  /* 0x00000002180b7824 */ /* 0x000fe200078e0209 */
[----:B------:R-:W-:-:S02]  /*04f0*/  IADD3 R6, P2, PT, R3, R20, RZ ;  /* 0x0000001403067210 */ /* 0x000fc40007f5e0ff */
[----:B------:R-:W-:Y:S02]  /*0500*/  LEA.HI.X.SX32 R5, R5, R22, 0x1, P1 ;  /* 0x0000001605057211 */ /* 0x000fe400008f0eff */
[C---:B------:R-:W-:Y:S02]  /*0510*/  LEA R13, R24.reuse, R11, 0x1 ;  /* 0x0000000b180d7211 */ /* 0x040fe400078e08ff */
[----:B------:R-:W-:Y:S02]  /*0520*/  IADD3 R8, P1, PT, R9, R20, RZ ;  /* 0x0000001409087210 */ /* 0x000fe40007f3e0ff */
[-C--:B------:R-:W-:Y:S01]  /*0530*/  LEA.HI.X.SX32 R7, R3, R22.reuse, 0x1, P2 ;  /* 0x0000001603077211 */ /* 0x080fe200010f0eff */
[----:B------:R-:W-:Y:S01]  /*0540*/  IMAD R15, R24, 0x2, R13 ;  /* 0x00000002180f7824 */ /* 0x000fe200078e020d */
[----:B------:R-:W-:Y:S02]  /*0550*/  LEA.HI.X.SX32 R9, R9, R22, 0x1, P1 ;  /* 0x0000001609097211 */ /* 0x000fe400008f0eff */
[----:B------:R-:W-:-:S04]  /*0560*/  IADD3 R12, P1, PT, R13, R20, RZ ;  /* 0x000000140d0c7210 */ /* 0x000fc80007f3e0ff */
[----:B------:R-:W-:Y:S01]  /*0570*/  LEA.HI.X.SX32 R13, R13, R22, 0x1, P1 ;  /* 0x000000160d0d7211 */ /* 0x000fe200008f0eff */
[----:B------:R3:W5:Y:S01]  /*0580*/  LDG.E.U8 R4, desc[UR28][R4.64] ;  /* 0x0000001c04047981 */ /* 0x000762000c1e1100 */
[-C--:B------:R-:W-:Y:S02]  /*0590*/  IADD3 R14, P1, PT, R15, R20.reuse, RZ ;  /* 0x000000140f0e7210 */ /* 0x080fe40007f3e0ff */
[C---:B------:R-:W-:Y:S01]  /*05a0*/  IADD3 R10, P2, PT, R11.reuse, R20, RZ ;  /* 0x000000140b0a7210 */ /* 0x040fe20007f5e0ff */
[----:B------:R4:W5:Y:S03]  /*05b0*/  LDG.E.U8 R3, desc[UR28][R6.64] ;  /* 0x0000001c06037981 */ /* 0x000966000c1e1100 */
[----:B------:R-:W-:Y:S01]  /*05c0*/  LEA.HI.X.SX32 R11, R11, R22, 0x1, P2 ;  /* 0x000000160b0b7211 */ /* 0x000fe200010f0eff */
[----:B------:R0:W5:Y:S01]  /*05d0*/  LDG.E.U8 R28, desc[UR28][R8.64] ;  /* 0x0000001c081c7981 */ /* 0x000162000c1e1100 */
[----:B---3--:R-:W-:-:S03]  /*05e0*/  IMAD R5, R24, 0x2, R15 ;  /* 0x0000000218057824 */ /* 0x008fc600078e020f */
[----:B------:R-:W5:Y:S01]  /*05f0*/  LDG.E.U8 R23, desc[UR28][R10.64] ;  /* 0x0000001c0a177981 */ /* 0x000f62000c1e1100 */
[----:B------:R-:W-:Y:S01]  /*0600*/  LEA.HI.X.SX32 R15, R15, R22, 0x1, P1 ;  /* 0x000000160f0f7211 */ /* 0x000fe200008f0eff */
[C---:B------:R-:W-:Y:S01]  /*0610*/  IMAD R17, R24.reuse, 0x2, R5 ;  /* 0x0000000218117824 */ /* 0x040fe200078e0205 */
[C---:B----4-:R-:W-:Y:S01]  /*0620*/  IADD3 R6, P1, PT, R5.reuse, R20, RZ ;  /* 0x0000001405067210 */ /* 0x050fe20007f3e0ff */
[----:B------:R3:W5:Y:S03]  /*0630*/  LDG.E.U8 R30, desc[UR28][R12.64] ;  /* 0x0000001c0c1e7981 */ /* 0x000766000c1e1100 */
[----:B------:R-:W-:Y:S01]  /*0640*/  LEA R18, R24, R17, 0x1 ;  /* 0x0000001118127211 */ /* 0x000fe200078e08ff */
[----:B------:R4:W5:Y:S01]  /*0650*/  LDG.E.U8 R25, desc[UR28][R14.64] ;  /* 0x0000001c0e197981 */ /* 0x000962000c1e1100 */
[----:B------:R-:W-:Y:S02]  /*0660*/  LEA.HI.X.SX32 R7, R5, R22, 0x1, P1 ;  /* 0x0000001605077211 */ /* 0x000fe400008f0eff */
[-C--:B0-----:R-:W-:Y:S01]  /*0670*/  IADD3 R8, P1, PT, R18, R20.reuse, RZ ;  /* 0x0000001412087210 */ /* 0x081fe20007f3e0ff */
[----:B------:R-:W-:Y:S01]  /*0680*/  IMAD R5, R24, 0x2, R18 ;  /* 0x0000000218057824 */ /* 0x000fe200078e0212 */
[----:B------:R-:W-:Y:S01]  /*0690*/  IADD3 R16, P2, PT, R17, R20, RZ ;  /* 0x0000001411107210 */ /* 0x000fe20007f5e0ff */
[----:B------:R0:W5:Y:S01]  /*06a0*/  LDG.E.U8 R32, desc[UR28][R6.64] ;  /* 0x0000001c06207981 */ /* 0x000162000c1e1100 */
[----:B------:R-:W-:Y:S01]  /*06b0*/  LEA.HI.X.SX32 R9, R18, R22, 0x1, P1 ;  /* 0x0000001612097211 */ /* 0x000fe200008f0eff */
[----:B---3--:R-:W-:Y:S01]  /*06c0*/  IMAD R13, R24, 0x2, R5 ;  /* 0x00000002180d7824 */ /* 0x008fe200078e0205 */
[----:B------:R-:W-:-:S02]  /*06d0*/  IADD3 R10, P1, PT, R5, R20, RZ ;  /* 0x00000014050a7210 */ /* 0x000fc40007f3e0ff */
[-C--:B------:R-:W-:Y:S01]  /*06e0*/  LEA.HI.X.SX32 R17, R17, R22.reuse, 0x1, P2 ;  /* 0x0000001611117211 */ /* 0x080fe200010f0eff */
[----:B------:R-:W5:Y:S01]  /*06f0*/  LDG.E.U8 R34, desc[UR28][R8.64] ;  /* 0x0000001c08227981 */ /* 0x000f62000c1e1100 */
[----:B------:R-:W-:Y:S01]  /*0700*/  LEA.HI.X.SX32 R11, R5, R22, 0x1, P1 ;  /* 0x00000016050b7211 */ /* 0x000fe200008f0eff */
[C---:B------:R-:W-:Y:S01]  /*0710*/  IMAD R5, R24.reuse, 0x2, R13 ;  /* 0x0000000218057824 */ /* 0x040fe200078e020d */
[-C--:B------:R-:W-:Y:S01]  /*0720*/  IADD3 R12, P1, PT, R13, R20.reuse, RZ ;  /* 0x000000140d0c7210 */ /* 0x080fe20007f3e0ff */
[----:B------:R3:W5:Y:S03]  /*0730*/  LDG.E.U8 R27, desc[UR28][R16.64] ;  /* 0x0000001c101b7981 */ /* 0x000766000c1e1100 */
[----:B----4-:R-:W-:Y:S01]  /*0740*/  IADD3 R14, P2, PT, R5, R20, RZ ;  /* 0x00000014050e7210 */ /* 0x010fe20007f5e0ff */
[----:B------:R4:W5:Y:S01]  /*0750*/  LDG.E.U8 R29, desc[UR28][R10.64] ;  /* 0x0000001c0a1d7981 */ /* 0x000962000c1e1100 */
[----:B------:R-:W-:-:S02]  /*0760*/  LEA R18, R24, R5, 0x1 ;  /* 0x0000000518127211 */ /* 0x000fc400078e08ff */
[-C--:B------:R-:W-:Y:S02]  /*0770*/  LEA.HI.X.SX32 R13, R13, R22.reuse, 0x1, P1 ;  /* 0x000000160d0d7211 */ /* 0x080fe400008f0eff */
[----:B------:R-:W-:Y:S01]  /*0780*/  LEA.HI.X.SX32 R15, R5, R22, 0x1, P2 ;  /* 0x00000016050f7211 */ /* 0x000fe200010f0eff */
[----:B------:R-:W-:Y:S01]  /*0790*/  IMAD R5, R24, 0x2, R18 ;  /* 0x0000000218057824 */ /* 0x000fe200078e0212 */
[C---:B0-----:R-:W-:Y:S01]  /*07a0*/  IADD3 R6, P1, PT, R18.reuse, R20, RZ ;  /* 0x0000001412067210 */ /* 0x041fe20007f3e0ff */
[----:B------:R0:W5:Y:S03]  /*07b0*/  LDG.E.U8 R36, desc[UR28][R12.64] ;  /* 0x0000001c0c247981 */ /* 0x000166000c1e1100 */
[----:B------:R-:W-:Y:S01]  /*07c0*/  LEA.HI.X.SX32 R7, R18, R22, 0x1, P1 ;  /* 0x0000001612077211 */ /* 0x000fe200008f0eff */
[C---:B---3--:R-:W-:Y:S01]  /*07d0*/  IMAD R17, R24.reuse, 0x2, R5 ;  /* 0x0000000218117824 */ /* 0x048fe200078e0205 */
[C---:B------:R-:W-:Y:S01]  /*07e0*/  IADD3 R8, P1, PT, R5.reuse, R20, RZ ;  /* 0x0000001405087210 */ /* 0x040fe20007f3e0ff */
[----:B------:R3:W5:Y:S03]  /*07f0*/  LDG.E.U8 R31, desc[UR28][R14.64] ;  /* 0x0000001c0e1f7981 */ /* 0x000766000c1e1100 */
[----:B------:R-:W-:Y:S01]  /*0800*/  LEA.HI.X.SX32 R9, R5, R22, 0x1, P1 ;  /* 0x0000001605097211 */ /* 0x000fe200008f0eff */
[C---:B------:R-:W-:Y:S01]  /*0810*/  IMAD R5, R24.reuse, 0x2, R17 ;  /* 0x0000000218057824 */ /* 0x040fe200078e0211 */
[-C--:B----4-:R-:W-:Y:S01]  /*0820*/  IADD3 R10, P1, PT, R17, R20.reuse, RZ ;  /* 0x00000014110a7210 */ /* 0x090fe20007f3e0ff */
[----:B------:R4:W5:Y:S03]  /*0830*/  LDG.E.U8 R38, desc[UR28][R6.64] ;  /* 0x0000001c06267981 */ /* 0x000966000c1e1100 */
[----:B------:R-:W-:Y:S01]  /*0840*/  IADD3 R16, P2, PT, R5, R20, RZ ;  /* 0x0000001405107210 */ /* 0x000fe20007f5e0ff */
        /* <DEDUP_REMOVED lines=9> */
[C---:B----4-:R-:W-:Y:S01]  /*08e0*/  IADD3 R6, P1, PT, R5.reuse, R20, RZ ;  /* 0x0000001405067210 */ /* 0x050fe20007f3e0ff */
[----:B------:R3:W5:Y:S03]  /*08f0*/  LDG.E.U8 R35, desc[UR28][R16.64] ;  /* 0x0000001c10237981 */ /* 0x000766000c1e1100 */
[----:B------:R-:W-:Y:S01]  /*0900*/  LEA.HI.X.SX32 R7, R5, R22, 0x1, P1 ;  /* 0x0000001605077211 */ /* 0x000fe200008f0eff */
[C---:B------:R-:W-:Y:S01]  /*0910*/  IMAD R5, R24.reuse, 0x2, R15 ;  /* 0x0000000218057824 */ /* 0x040fe200078e020f */
[-C--:B-1----:R-:W-:Y:S01]  /*0920*/  IADD3 R8, P1, PT, R15, R20.reuse, RZ ;  /* 0x000000140f087210 */ /* 0x082fe20007f3e0ff */
        /* <DEDUP_REMOVED lines=11> */
[C---:B-1----:R-:W-:Y:S01]  /*09e0*/  IADD3 R12, P1, PT, R5.reuse, R20, RZ ;  /* 0x00000014050c7210 */ /* 0x042fe20007f3e0ff */
        /* <DEDUP_REMOVED lines=14> */
[C---:B-1----:R-:W-:Y:S01]  /*0ad0*/  IMAD R15, R24.reuse, 0x2, R5 ;  /* 0x00000002180f7824 */ /* 0x042fe200078e0205 */
[C---:B---3--:R-:W-:Y:S01]  /*0ae0*/  IADD3 R10, P1, PT, R5.reuse, R20, RZ ;  /* 0x00000014050a7210 */ /* 0x048fe20007f3e0ff */
[----:B------:R-:W5:Y:S03]  /*0af0*/  LDG.E.U8 R43, desc[UR28][R16.64] ;  /* 0x0000001c102b7981 */ /* 0x000f66000c1e1100 */
[----:B------:R-:W-:Y:S01]  /*0b00*/  LEA.HI.X.SX32 R11, R5, R22, 0x1, P1 ;  /* 0x00000016050b7211 */ /* 0x000fe200008f0eff */
[----:B------:R-:W-:Y:S01]  /*0b10*/  IMAD R5, R24, 0x2, R15 ;  /* 0x0000000218057824 */ /* 0x000fe200078e020f */
[-C--:B----4-:R-:W-:Y:S01]  /*0b20*/  IADD3 R12, P1, PT, R15, R20.reuse, RZ ;  /* 0x000000140f0c7210 */ /* 0x090fe20007f3e0ff */
[----:B------:R-:W5:Y:S03]  /*0b30*/  LDG.E.U8 R50, desc[UR28][R8.64] ;  /* 0x0000001c08327981 */ /* 0x000f66000c1e1100 */
[----:B------:R-:W-:Y:S01]  /*0b40*/  IADD3 R14, P2, PT, R5, R20, RZ ;  /* 0x00000014050e7210 */ /* 0x000fe20007f5e0ff */
[----:B------:R-:W5:Y:S01]  /*0b50*/  LDG.E.U8 R45, desc[UR28][R10.64] ;  /* 0x0000001c0a2d7981 */ /* 0x000f62000c1e1100 */
[----:B------:R-:W-:-:S02]  /*0b60*/  LEA.HI.X.SX32 R13, R15, R22, 0x1, P1 ;  /* 0x000000160f0d7211 */ /* 0x000fc400008f0eff */
[----:B------:R-:W-:Y:S02]  /*0b70*/  LEA.HI.X.SX32 R15, R5, R22, 0x1, P2 ;  /* 0x00000016050f7211 */ /* 0x000fe400010f0eff */
[C---:B------:R-:W-:Y:S01]  /*0b80*/  LEA R18, R24.reuse, R5, 0x1 ;  /* 0x0000000518127211 */ /* 0x040fe200078e08ff */
[----:B------:R-:W5:Y:S04]  /*0b90*/  LDG.E.U8 R52, desc[UR28][R12.64] ;  /* 0x0000001c0c347981 */ /* 0x000f68000c1e1100 */
[----:B------:R1:W5:Y:S01]  /*0ba0*/  LDG.E.U8 R47, desc[UR28][R14.64] ;  /* 0x0000001c0e2f7981 */ /* 0x000362000c1e1100 */
[----:B------:R-:W-:Y:S01]  /*0bb0*/  IMAD R5, R24, 0x2, R18 ;  /* 0x0000000218057824 */ /* 0x000fe200078e0212 */
[C---:B0-----:R-:W-:Y:S01]  /*0bc0*/  IADD3 R6, P1, PT, R18.reuse, R20, RZ ;  /* 0x0000001412067210 */ /* 0x041fe20007f3e0ff */
[----:B-1----:R-:W0:Y:S03]  /*0bd0*/  LDC.64 R14, c[0x0][0x388] ;  /* 0x0000e200ff0e7b82 */ /* 0x002e260000000a00 */
[----:B------:R-:W-:-:S02]  /*0be0*/  LEA.HI.X.SX32 R7, R18, R22, 0x1, P1 ;  /* 0x0000001612077211 */ /* 0x000fc400008f0eff */
[C---:B------:R-:W-:Y:S01]  /*0bf0*/  IADD3 R8, P1, PT, R5.reuse, R20, RZ ;  /* 0x0000001405087210 */ /* 0x040fe20007f3e0ff */
[C---:B------:R-:W-:Y:S02]  /*0c00*/  IMAD R17, R24.reuse, 0x2, R5 ;  /* 0x0000000218117824 */ /* 0x040fe400078e0205 */
[----:B------:R1:W5:Y:S01]  /*0c10*/  LDG.E.U8 R54, desc[UR28][R6.64] ;  /* 0x0000001c06367981 */ /* 0x000362000c1e1100 */
[----:B------:R-:W-:Y:S01]  /*0c20*/  LEA.HI.X.SX32 R9, R5, R22, 0x1, P1 ;  /* 0x0000001605097211 */ /* 0x000fe200008f0eff */
[----:B------:R-:W-:Y:S01]  /*0c30*/  IMAD R18, R24, 0x2, R17 ;  /* 0x0000000218127824 */ /* 0x000fe200078e0211 */
[----:B------:R-:W-:Y:S02]  /*0c40*/  LOP3.LUT R5, R0, 0x3f, RZ, 0xc0, !PT ;  /* 0x0000003f00057812 */ /* 0x000fe400078ec0ff */
[-C--:B------:R-:W-:Y:S01]  /*0c50*/  IADD3 R16, P2, PT, R17, R20.reuse, RZ ;  /* 0x0000001411107210 */ /* 0x080fe20007f5e0ff */
[----:B------:R3:W5:Y:S01]  /*0c60*/  LDG.E.U8 R49, desc[UR28][R8.64] ;  /* 0x0000001c08317981 */ /* 0x000762000c1e1100 */
[----:B------:R-:W-:Y:S01]  /*0c70*/  IADD3 R10, P1, PT, R18, R20, RZ ;  /* 0x00000014120a7210 */ /* 0x000fe20007f3e0ff */
[----:B--2---:R-:W-:-:S02]  /*0c80*/  IMAD R12, R5, UR4, RZ ;  /* 0x00000004050c7c24 */ /* 0x004fc4000f8e02ff */
[----:B------:R-:W-:Y:S01]  /*0c90*/  IMAD R5, R168, UR13, RZ ;  /* 0x0000000da8057c24 */ /* 0x000fe2000f8e02ff */
[----:B-1----:R-:W-:Y:S02]  /*0ca0*/  SHF.R.U32.HI R7, RZ, 0x5, R0 ;  /* 0x00000005ff077819 */ /* 0x002fe40000011600 */
[-C--:B------:R-:W-:Y:S02]  /*0cb0*/  LEA.HI.X.SX32 R17, R17, R22.reuse, 0x1, P2 ;  /* 0x0000001611117211 */ /* 0x080fe400010f0eff */
[----:B------:R-:W-:Y:S02]  /*0cc0*/  LEA.HI.X.SX32 R11, R18, R22, 0x1, P1 ;  /* 0x00000016120b7211 */ /* 0x000fe400008f0eff */
[--C-:B------:R-:W-:Y:S01]  /*0cd0*/  SHF.R.S32.HI R6, RZ, 0x1f, R5.reuse ;  /* 0x0000001fff067819 */ /* 0x100fe20000011405 */
[----:B------:R-:W5:Y:S01]  /*0ce0*/  LDG.E.U8 R56, desc[UR28][R16.64] ;  /* 0x0000001c10387981 */ /* 0x000f62000c1e1100 */
[----:B0-----:R-:W-:Y:S02]  /*0cf0*/  IADD3 R135, P1, P2, R12, R14, R5 ;  /* 0x0000000e0c877210 */ /* 0x001fe40007a3e005 */
[----:B------:R-:W-:Y:S01]  /*0d00*/  SHF.R.S32.HI R12, RZ, 0x1f, R12 ;  /* 0x0000001fff0c7819 */ /* 0x000fe2000001140c */
[----:B------:R0:W5:Y:S01]  /*0d10*/  LDG.E.U8 R51, desc[UR28][R10.64] ;  /* 0x0000001c0a337981 */ /* 0x000162000c1e1100 */
[----:B------:R-:W-:-:S02]  /*0d20*/  R2UR UR24, R7 ;  /* 0x00000000071872ca */ /* 0x000fc400000e0000 */
[----:B------:R-:W-:Y:S02]  /*0d30*/  SHF.R.U32.HI R7, RZ, 0x6, R0 ;  /* 0x00000006ff077819 */ /* 0x000fe40000011600 */
[----:B------:R-:W-:Y:S02]  /*0d40*/  IADD3.X R53, PT, PT, R12, R15, R6, P1, P2 ;  /* 0x0000000f0c357210 */ /* 0x000fe40000fe4406 */
[----:B------:R-:W-:-:S05]  /*0d50*/  SGXT.U32 R6, R7, 0x2 ;  /* 0x000000020706781a */ /* 0x000fca0000000000 */
[----:B------:R-:W-:Y:S01]  /*0d60*/  IMAD R22, R6, R169, RZ ;  /* 0x000000a906167224 */ /* 0x000fe200078e02ff */
[----:B---3--:R-:W-:-:S04]  /*0d70*/  LEA.HI R8, R0, 0xc, RZ, 0x1a ;  /* 0x0000000c00087811 */ /* 0x008fc800078fd0ff */
[----:B------:R-:W-:Y:S01]  /*0d80*/  LEA R24, R169, R22, 0x2 ;  /* 0x00000016a9187211 */ /* 0x000fe200078e10ff */
[----:B------:R-:W-:Y:S01]  /*0d90*/  IMAD R7, R8, R169, RZ ;  /* 0x000000a908077224 */ /* 0x000fe200078e02ff */
[----:B------:R-:W-:-:S03]  /*0da0*/  LEA.HI R6, R0, 0x4c, RZ, 0x1a ;  /* 0x0000004c00067811 */ /* 0x000fc600078fd0ff */
[C---:B------:R-:W-:Y:S01]  /*0db0*/  IMAD R8, R169.reuse, 0x4, R24 ;  /* 0x00000004a9087824 */ /* 0x040fe200078e0218 */
[----:B0-----:R-:W-:Y:S01]  /*0dc0*/  LEA.HI R10, R0, 0x1c, RZ, 0x1a ;  /* 0x0000001c000a7811 */ /* 0x001fe200078fd0ff */
[-C--:B------:R-:W-:Y:S02]  /*0dd0*/  IMAD R15, R6, R169.reuse, RZ ;  /* 0x000000a9060f7224 */ /* 0x080fe400078e02ff */
[C---:B------:R-:W-:Y:S01]  /*0de0*/  IMAD R6, R169.reuse, 0x8, R8 ;  /* 0x00000008a9067824 */ /* 0x040fe200078e0208 */
[----:B------:R-:W-:Y:S01]  /*0df0*/  LEA.HI R12, R0, 0x2c, RZ, 0x1a ;  /* 0x0000002c000c7811 */ /* 0x000fe200078fd0ff */
[-C--:B------:R-:W-:Y:S02]  /*0e00*/  IMAD R9, R10, R169.reuse, RZ ;  /* 0x000000a90a097224 */ /* 0x080fe400078e02ff */
[----:B------:R-:W-:Y:S01]  /*0e10*/  IMAD R10, R169, 0x4, R6 ;  /* 0x00000004a90a7824 */ /* 0x000fe200078e0206 */
[----:B------:R-:W-:Y:S01]  /*0e20*/  LEA.HI R14, R0, 0x3c, RZ, 0x1a ;  /* 0x0000003c000e7811 */ /* 0x000fe200078fd0ff */
[----:B------:R-:W-:-:S03]  /*0e30*/  IMAD R11, R12, R169, RZ ;  /* 0x000000a90c0b7224 */ /* 0x000fc600078e02ff */
[----:B------:R-:W-:Y:S01]  /*0e40*/  LEA R12, R169, R10, 0x2 ;  /* 0x0000000aa90c7211 */ /* 0x000fe200078e10ff */
[----:B------:R-:W-:Y:S01]  /*0e50*/  IMAD R13, R14, R169, RZ ;  /* 0x000000a90e0d7224 */ /* 0x000fe200078e02ff */
[----:B------:R-:W-:-:S03]  /*0e60*/  LEA.HI R16, R0, 0x5c, RZ, 0x1a ;  /* 0x0000005c00107811 */ /* 0x000fc600078fd0ff */
[C---:B------:R-:W-:Y:S01]  /*0e70*/  IMAD R14, R169.reuse, 0x8, R12 ;  /* 0x00000008a90e7824 */ /* 0x040fe200078e020c */
[----:B------:R-:W-:Y:S01]  /*0e80*/  LEA.HI R18, R0, 0x6c, RZ, 0x1a ;  /* 0x0000006c00127811 */ /* 0x000fe200078fd0ff */
[-C--:B------:R-:W-:Y:S02]  /*0e90*/  IMAD R17, R16, R169.reuse, RZ ;  /* 0x000000a910117224 */ /* 0x080fe400078e02ff */
[----:B------:R-:W-:Y:S01]  /*0ea0*/  IMAD R16, R169, 0x4, R14 ;  /* 0x00000004a9107824 */ /* 0x000fe200078e020e */
[----:B------:R-:W-:Y:S01]  /*0eb0*/  R2UR UR12, R19 ;  /* 0x00000000130c72ca */ /* 0x000fe200000e0000 */
[----:B------:R-:W-:Y:S01]  /*0ec0*/  IMAD R19, R18, R169, RZ ;  /* 0x000000a912137224 */ /* 0x000fe200078e02ff */
[----:B------:R-:W-:Y:S01]  /*0ed0*/  LEA.HI R20, R0, 0x7c, RZ, 0x1a ;  /* 0x0000007c00147811 */ /* 0x000fe200078fd0ff */
[----:B------:R-:W-:Y:S01]  /*0ee0*/  IMAD R18, R169, 0x4, R16 ;  /* 0x00000004a9127824 */ /* 0x000fe200078e0210 */
[-C--:B------:R-:W-:Y:S02]  /*0ef0*/  IADD3 R176, P2, PT, R11, R135.reuse, RZ ;  /* 0x000000870bb07210 */ /* 0x080fe40007f5e0ff */
[----:B------:R-:W-:Y:S01]  /*0f00*/  IADD3 R198, P5, PT, R22, R135, RZ ;  /* 0x0000008716c67210 */ /* 0x000fe20007fbe0ff */
[----:B------:R-:W-:Y:S01]  /*0f10*/  IMAD R21, R20, R169, RZ ;  /* 0x000000a914157224 */ /* 0x000fe200078e02ff */
[----:B------:R-:W-:-:S02]  /*0f20*/  LEA R20, R169, R18, 0x3 ;  /* 0x00000012a9147211 */ /* 0x000fc400078e18ff */
[-C--:B------:R-:W-:Y:S02]  /*0f30*/  LEA.HI.X.SX32 R177, R11, R53.reuse, 0x1, P2 ;  /* 0x000000350bb17211 */ /* 0x080fe400010f0eff */
[----:B------:R-:W-:Y:S01]  /*0f40*/  LEA.HI.X.SX32 R199, R22, R53, 0x1, P5 ;  /* 0x0000003516c77211 */ /* 0x000fe200028f0eff */
[----:B------:R-:W-:Y:S01]  /*0f50*/  IMAD R22, R169, 0x4, R20 ;  /* 0x00000004a9167824 */ /* 0x000fe200078e0214 */
[CC--:B------:R-:W-:Y:S02]  /*0f60*/  IADD3 R196, P2, PT, R24.reuse, R135.reuse, RZ ;  /* 0x0000008718c47210 */ /* 0x0c0fe40007f5e0ff */
[----:B------:R-:W-:Y:S02]  /*0f70*/  IADD3 R184, P1, PT, R9, R135, RZ ;  /* 0x0000008709b87210 */ /* 0x000fe40007f3e0ff */
[-C--:B------:R-:W-:Y:S01]  /*0f80*/  LEA.HI.X.SX32 R197, R24, R53.reuse, 0x1, P2 ;  /* 0x0000003518c57211 */ /* 0x080fe200010f0eff */
[----:B------:R-:W-:Y:S01]  /*0f90*/  IMAD R24, R169, 0x4, R22 ;  /* 0x00000004a9187824 */ /* 0x000fe200078e0216 */
[----:B------:R-:W-:-:S02]  /*0fa0*/  LEA.HI.X.SX32 R185, R9, R53, 0x1, P1 ;  /* 0x0000003509b97211 */ /* 0x000fc400008f0eff */
[-C--:B------:R-:W-:Y:S01]  /*0fb0*/  IADD3 R132, P1, PT, R21, R135.reuse, RZ ;  /* 0x0000008715847210 */ /* 0x080fe20007f3e0ff */
[----:B------:R-:W-:Y:S01]  /*0fc0*/  IMAD R26, R169, 0x8, R24 ;  /* 0x00000008a91a7824 */ /* 0x000fe200078e0218 */
[CC--:B------:R-:W-:Y:S02]  /*0fd0*/  IADD3 R190, P2, PT, R6.reuse, R135.reuse, RZ ;  /* 0x0000008706be7210 */ /* 0x0c0fe40007f5e0ff */
[----:B------:R-:W-:Y:S02]  /*0fe0*/  IADD3 R164, P3, PT, R13, R135, RZ ;  /* 0x000000870da47210 */ /* 0x000fe40007f7e0ff */
[-C--:B------:R-:W-:Y:S02]  /*0ff0*/  LEA.HI.X.SX32 R133, R21, R53.reuse, 0x1, P1 ;  /* 0x0000003515857211 */ /* 0x080fe400008f0eff */
[----:B------:R-:W-:Y:S02]  /*1000*/  LEA.HI.X.SX32 R191, R6, R53, 0x1, P2 ;  /* 0x0000003506bf7211 */ /* 0x000fe400010f0eff */
[----:B------:R-:W-:-:S02]  /*1010*/  IADD3 R194, P1, PT, R8, R135, RZ ;  /* 0x0000008708c27210 */ /* 0x000fc40007f3e0ff */
[----:B------:R-:W-:Y:S02]  /*1020*/  LEA R6, R169, R26, 0x2 ;  /* 0x0000001aa9067211 */ /* 0x000fe400078e10ff */
[----:B------:R-:W-:Y:S02]  /*1030*/  LEA.HI.X.SX32 R165, R13, R53, 0x1, P3 ;  /* 0x000000350da57211 */ /* 0x000fe400018f0eff */
[----:B------:R-:W-:Y:S02]  /*1040*/  IADD3 R188, P3, PT, R10, R135, RZ ;  /* 0x000000870abc7210 */ /* 0x000fe40007f7e0ff */
[-C--:B------:R-:W-:Y:S01]  /*1050*/  LEA.HI.X.SX32 R195, R8, R53.reuse, 0x1, P1 ;  /* 0x0000003508c37211 */ /* 0x080fe200008f0eff */
[C---:B------:R-:W-:Y:S01]  /*1060*/  IMAD R8, R169.reuse, 0x4, R6 ;  /* 0x00000004a9087824 */ /* 0x040fe200078e0206 */
[----:B------:R-:W-:Y:S02]  /*1070*/  LEA.HI.X.SX32 R189, R10, R53, 0x1, P3 ;  /* 0x000000350abd7211 */ /* 0x000fe400018f0eff */
[-C--:B------:R-:W-:Y:S01]  /*1080*/  IADD3 R186, P1, PT, R12, R135.reuse, RZ ;  /* 0x000000870cba7210 */ /* 0x080fe20007f3e0ff */
[----:B------:R-:W-:Y:S01]  /*1090*/  IMAD R10, R169, 0x8, R8 ;  /* 0x00000008a90a7824 */ /* 0x000fe200078e0208 */
[----:B------:R-:W-:-:S02]  /*10a0*/  IADD3 R180, P3, PT, R16, R135, RZ ;  /* 0x0000008710b47210 */ /* 0x000fc40007f7e0ff */
[----:B------:R-:W-:Y:S01]  /*10b0*/  LEA.HI.X.SX32 R187, R12, R53, 0x1, P1 ;  /* 0x000000350cbb7211 */ /* 0x000fe200008f0eff */
[C---:B------:R-:W-:Y:S01]  /*10c0*/  IMAD R12, R169.reuse, 0x4, R10 ;  /* 0x00000004a90c7824 */ /* 0x040fe200078e020a */
[----:B------:R-:W-:Y:S02]  /*10d0*/  IADD3 R182, P2, PT, R14, R135, RZ ;  /* 0x000000870eb67210 */ /* 0x000fe40007f5e0ff */
[-C--:B------:R-:W-:Y:S02]  /*10e0*/  LEA.HI.X.SX32 R181, R16, R53.reuse, 0x1, P3 ;  /* 0x0000003510b57211 */ /* 0x080fe400018f0eff */
[----:B------:R-:W-:Y:S02]  /*10f0*/  LEA.HI.X.SX32 R183, R14, R53, 0x1, P2 ;  /* 0x000000350eb77211 */ /* 0x000fe400010f0eff */
[----:B------:R-:W-:Y:S02]  /*1100*/  IADD3 R172, P3, PT, R22, R135, RZ ;  /* 0x0000008716ac7210 */ /* 0x000fe40007f7e0ff */
[----:B------:R-:W-:-:S02]  /*1110*/  LEA R14, R169, R12, 0x2 ;  /* 0x0000000ca90e7211 */ /* 0x000fc400078e10ff */
[----:B------:R-:W-:Y:S02]  /*1120*/  IADD3 R178, P1, PT, R18, R135, RZ ;  /* 0x0000008712b27210 */ /* 0x000fe40007f3e0ff */
[----:B------:R-:W-:Y:S01]  /*1130*/  LEA.HI.X.SX32 R173, R22, R53, 0x1, P3 ;  /* 0x0000003516ad7211 */ /* 0x000fe200018f0eff */
[----:B------:R-:W-:Y:S01]  /*1140*/  IMAD R16, R169, 0x8, R14 ;  /* 0x00000008a9107824 */ /* 0x000fe200078e020e */
[----:B------:R-:W-:Y:S02]  /*1150*/  IADD3 R160, P3, PT, R6, R135, RZ ;  /* 0x0000008706a07210 */ /* 0x000fe40007f7e0ff */
[----:B------:R-:W-:Y:S02]  /*1160*/  LEA.HI.X.SX32 R179, R18, R53, 0x1, P1 ;  /* 0x0000003512b37211 */ /* 0x000fe400008f0eff */
[-C--:B------:R-:W-:Y:S02]  /*1170*/  IADD3 R174, P2, PT, R20, R135.reuse, RZ ;  /* 0x0000008714ae7210 */ /* 0x080fe40007f5e0ff */
[----:B------:R-:W-:-:S02]  /*1180*/  IADD3 R166, P1, PT, R24, R135, RZ ;  /* 0x0000008718a67210 */ /* 0x000fc40007f3e0ff */
[-C--:B------:R-:W-:Y:S01]  /*1190*/  LEA.HI.X.SX32 R161, R6, R53.reuse, 0x1, P3 ;  /* 0x0000003506a17211 */ /* 0x080fe200018f0eff */
[C---:B------:R-:W-:Y:S01]  /*11a0*/  IMAD R6, R169.reuse, 0x4, R16 ;  /* 0x00000004a9067824 */ /* 0x040fe200078e0210 */
[-C--:B------:R-:W-:Y:S02]  /*11b0*/  LEA.HI.X.SX32 R175, R20, R53.reuse, 0x1, P2 ;  /* 0x0000003514af7211 */ /* 0x080fe400010f0eff */
[----:B------:R-:W-:Y:S01]  /*11c0*/  LEA.HI.X.SX32 R167, R24, R53, 0x1, P1 ;  /* 0x0000003518a77211 */ /* 0x000fe200008f0eff */
[----:B------:R-:W-:Y:S01]  /*11d0*/  IMAD R18, R169, 0x4, R6 ;  /* 0x00000004a9127824 */ /* 0x000fe200078e0206 */
[-C--:B------:R-:W-:Y:S02]  /*11e0*/  IADD3 R162, P2, PT, R26, R135.reuse, RZ ;  /* 0x000000871aa27210 */ /* 0x080fe40007f5e0ff */
[----:B------:R-:W-:Y:S02]  /*11f0*/  IADD3 R158, P1, PT, R8, R135, RZ ;  /* 0x00000087089e7210 */ /* 0x000fe40007f3e0ff */
[----:B------:R-:W-:-:S02]  /*1200*/  LEA.HI.X.SX32 R163, R26, R53, 0x1, P2 ;  /* 0x000000351aa37211 */ /* 0x000fc400010f0eff */
[----:B------:R-:W-:Y:S02]  /*1210*/  LEA.HI.X.SX32 R159, R8, R53, 0x1, P1 ;  /* 0x00000035089f7211 */ /* 0x000fe400008f0eff */
[----:B------:R-:W-:Y:S02]  /*1220*/  SHF.R.S32.HI R5, RZ, 0x7, R0 ;  /* 0x00000007ff057819 */ /* 0x000fe40000011400 */
[-C--:B------:R-:W-:Y:S02]  /*1230*/  IADD3 R154, P2, PT, R10, R135.reuse, RZ ;  /* 0x000000870a9a7210 */ /* 0x080fe40007f5e0ff */
[----:B------:R-:W-:Y:S02]  /*1240*/  LEA R8, R169, R18, 0x3 ;  /* 0x00000012a9087211 */ /* 0x000fe400078e18ff */
[----:B------:R-:W-:Y:S02]  /*1250*/  SGXT R5, R5, 0x1 ;  /* 0x000000010505781a */ /* 0x000fe40000000200 */
[----:B------:R-:W-:-:S02]  /*1260*/  IADD3 R152, P3, PT, R12, R135, RZ ;  /* 0x000000870c987210 */ /* 0x000fc40007f7e0ff */
[-C--:B------:R-:W-:Y:S01]  /*1270*/  LEA.HI.X.SX32 R155, R10, R53.reuse, 0x1, P2 ;  /* 0x000000350a9b7211 */ /* 0x080fe200010f0eff */
[----:B------:R-:W-:Y:S01]  /*1280*/  IMAD R10, R169, 0x4, R8 ;  /* 0x00000004a90a7824 */ /* 0x000fe200078e0208 */
[----:B------:R-:W-:Y:S02]  /*1290*/  LOP3.LUT R233, R5, 0x90, RZ, 0xc0, !PT ;  /* 0x0000009005e97812 */ /* 0x000fe400078ec0ff */
[----:B------:R-:W-:Y:S01]  /*12a0*/  LEA.HI.X.SX32 R153, R12, R53, 0x1, P3 ;  /* 0x000000350c997211 */ /* 0x000fe200018f0eff */
[----:B------:R-:W-:Y:S01]  /*12b0*/  IMAD R5, R169, 0x4, R10 ;  /* 0x00000004a9057824 */ /* 0x000fe200078e020a */
[-C--:B------:R-:W-:Y:S02]  /*12c0*/  IADD3 R192, P6, PT, R7, R135.reuse, RZ ;  /* 0x0000008707c07210 */ /* 0x080fe40007fde0ff */
[-C--:B------:R-:W-:Y:S02]  /*12d0*/  IADD3 R156, P4, PT, R15, R135.reuse, RZ ;  /* 0x000000870f9c7210 */ /* 0x080fe40007f9e0ff */
[----:B------:R-:W-:-:S02]  /*12e0*/  IADD3 R150, P1, PT, R14, R135, RZ ;  /* 0x000000870e967210 */ /* 0x000fc40007f3e0ff */
[-C--:B------:R-:W-:Y:S02]  /*12f0*/  IADD3 R146, P2, PT, R16, R135.reuse, RZ ;  /* 0x0000008710927210 */ /* 0x080fe40007f5e0ff */
[----:B------:R-:W-:Y:S02]  /*1300*/  IADD3 R144, P3, PT, R6, R135, RZ ;  /* 0x0000008706907210 */ /* 0x000fe40007f7e0ff */
[-C--:B------:R-:W-:Y:S02]  /*1310*/  LEA.HI.X.SX32 R193, R7, R53.reuse, 0x1, P6 ;  /* 0x0000003507c17211 */ /* 0x080fe400030f0eff */
[-C--:B------:R-:W-:Y:S02]  /*1320*/  LEA.HI.X.SX32 R157, R15, R53.reuse, 0x1, P4 ;  /* 0x000000350f9d7211 */ /* 0x080fe400020f0eff */
[-C--:B------:R-:W-:Y:S02]  /*1330*/  LEA.HI.X.SX32 R151, R14, R53.reuse, 0x1, P1 ;  /* 0x000000350e977211 */ /* 0x080fe400008f0eff */
[----:B------:R-:W-:-:S02]  /*1340*/  LEA.HI.X.SX32 R147, R16, R53, 0x1, P2 ;  /* 0x0000003510937211 */ /* 0x000fc400010f0eff */
[----:B------:R-:W-:Y:S02]  /*1350*/  LEA.HI.X.SX32 R145, R6, R53, 0x1, P3 ;  /* 0x0000003506917211 */ /* 0x000fe400018f0eff */
[-C--:B------:R-:W-:Y:S02]  /*1360*/  IADD3 R148, P5, PT, R17, R135.reuse, RZ ;  /* 0x0000008711947210 */ /* 0x080fe40007fbe0ff */
[-C--:B------:R-:W-:Y:S02]  /*1370*/  IADD3 R140, P6, PT, R19, R135.reuse, RZ ;  /* 0x00000087138c7210 */ /* 0x080fe40007fde0ff */
[-C--:B------:R-:W-:Y:S02]  /*1380*/  IADD3 R142, P1, PT, R18, R135.reuse, RZ ;  /* 0x00000087128e7210 */ /* 0x080fe40007f3e0ff */
[-C--:B------:R-:W-:Y:S02]  /*1390*/  IADD3 R138, P2, PT, R8, R135.reuse, RZ ;  /* 0x00000087088a7210 */ /* 0x080fe40007f5e0ff */
[----:B------:R-:W-:-:S02]  /*13a0*/  IADD3 R136, P3, PT, R10, R135, RZ ;  /* 0x000000870a887210 */ /* 0x000fc40007f7e0ff */
[----:B------:R-:W-:Y:S02]  /*13b0*/  IADD3 R134, P4, PT, R5, R135, RZ ;  /* 0x0000008705867210 */ /* 0x000fe40007f9e0ff */
[-C--:B------:R-:W-:Y:S02]  /*13c0*/  LEA.HI.X.SX32 R149, R17, R53.reuse, 0x1, P5 ;  /* 0x0000003511957211 */ /* 0x080fe400028f0eff */
[-C--:B------:R-:W-:Y:S02]  /*13d0*/  LEA.HI.X.SX32 R141, R19, R53.reuse, 0x1, P6 ;  /* 0x00000035138d7211 */ /* 0x080fe400030f0eff */
[-C--:B------:R-:W-:Y:S02]  /*13e0*/  LEA.HI.X.SX32 R143, R18, R53.reuse, 0x1, P1 ;  /* 0x00000035128f7211 */ /* 0x080fe400008f0eff */
[-C--:B------:R-:W-:Y:S02]  /*13f0*/  LEA.HI.X.SX32 R139, R8, R53.reuse, 0x1, P2 ;  /* 0x00000035088b7211 */ /* 0x080fe400010f0eff */
[----:B------:R-:W-:-:S02]  /*1400*/  LEA.HI.X.SX32 R137, R10, R53, 0x1, P3 ;  /* 0x000000350a897211 */ /* 0x000fc400018f0eff */
[----:B------:R-:W-:Y:S02]  /*1410*/  LEA.HI.X.SX32 R135, R5, R53, 0x1, P4 ;  /* 0x0000003505877211 */ /* 0x000fe400020f0eff */
[----:B------:R-:W-:Y:S01]  /*1420*/  LOP3.LUT R233, R233, 0x7f, R0, 0x78, !PT ;  /* 0x0000007fe9e97812 */ /* 0x000fe200078e7800 */
[----:B------:R-:W-:Y:S06]  /*1430*/  @P0 BRA `(.L_x_5) ;  /* 0x0000000000180947 */ /* 0x000fec0003800000 */
[----:B------:R-:W-:Y:S01]  /*1440*/  ELECT P1, URZ, PT ;  /* 0x0000000000ff782f */ /* 0x000fe20003820000 */
[----:B------:R-:W-:Y:S01]  /*1450*/  IMAD.MOV.U32 R5, RZ, RZ, 0x1 ;  /* 0x00000001ff057424 */ /* 0x000fe200078e00ff */
[----:B------:R-:W-:Y:S01]  /*1460*/  UMOV UR4, 0x40 ;  /* 0x0000004000047882 */ /* 0x000fe20000000000 */
[----:B------:R-:W-:Y:S01]  /*1470*/  UVIRTCOUNT.DEALLOC.SMPOOL 0x80 ;  /* 0x000000800000784c */ /* 0x000fe20000000000 */
[----:B------:R-:W-:-:S09]  /*1480*/  ULEA UR4, UR6, UR4, 0x18 ;  /* 0x0000000406047291 */ /* 0x000fd2000f8ec0ff */
[----:B------:R0:W-:Y:S03]  /*1490*/  @P1 STS.U8 [UR4], R5 ;  /* 0x00000005ff001988 */ /* 0x0001e60008000004 */
.L_x_5:
[----:B------:R-:W-:Y:S01]  /*14a0*/  USHF.L.U32 UR4, UR24, 0x15, URZ ;  /* 0x0000001518047899 */ /* 0x000fe200080006ff */
[C---:B------:R-:W-:Y:S01]  /*14b0*/  LOP3.LUT R218, R233.reuse, 0x20, RZ, 0x3c, !PT ;  /* 0x00000020e9da7812 */ /* 0x040fe200078e3cff */
[----:B------:R-:W-:Y:S01]  /*14c0*/  ULOP3.LUT UR17, UR24, 0x4, URZ, 0xc0, !UPT ;  /* 0x0000000418117892 */ /* 0x000fe2000f8ec0ff */
[C---:B------:R-:W-:Y:S01]  /*14d0*/  LOP3.LUT R215, R233.reuse, 0x40, RZ, 0x3c, !PT ;  /* 0x00000040e9d77812 */ /* 0x040fe200078e3cff */
[----:B------:R-:W-:Y:S01]  /*14e0*/  ULOP3.LUT UR6, UR4, 0x600000, URZ, 0xc0, !UPT ;  /* 0x0060000004067892 */ /* 0x000fe2000f8ec0ff */
[----:B------:R-:W-:Y:S01]  /*14f0*/  LOP3.LUT R200, R233, 0x60, RZ, 0x3c, !PT ;  /* 0x00000060e9c87812 */ /* 0x000fe200078e3cff */
[----:B-----5:R1:W-:Y:S01]  /*1500*/  STS.U8 [R233+UR14+0x4000], R4 ;  /* 0x00400004e9007988 */ /* 0x0203e2000800000e */
[----:B------:R-:W-:Y:S01]  /*1510*/  LOP3.LUT P1, RZ, R0, 0xff, RZ, 0xc0, !PT ;  /* 0x000000ff00ff7812 */ /* 0x000fe2000782c0ff */
[----:B------:R-:W-:Y:S01]  /*1520*/  UIADD3 UR15, UPT, UPT, UR12, UR6, URZ ;  /* 0x000000060c0f7290 */ /* 0x000fe2000fffe0ff */
[----:B------:R-:W-:Y:S01]  /*1530*/  PRMT R6, RZ, 0x7610, R6 ;  /* 0x00007610ff067816 */ /* 0x000fe20000000006 */
[----:B------:R-:W-:Y:S01]  /*1540*/  STS.U8 [R233+UR14+0x4400], R30 ;  /* 0x0044001ee9007988 */ /* 0x000fe2000800000e */
[----:B------:R-:W-:Y:S01]  /*1550*/  UMOV UR5, 0x1 ;  /* 0x0000000100057882 */ /* 0x000fe20000000000 */
[----:B------:R-:W-:-:S02]  /*1560*/  ULEA UR15, UR17, UR15, 0x3 ;  /* 0x0000000f110f7291 */ /* 0x000fc4000f8e18ff */
[----:B------:R-:W-:Y:S01]  /*1570*/  STS.U8 [R233+UR14+0x4800], R34 ;  /* 0x00480022e9007988 */ /* 0x000fe2000800000e */
[----:B------:R-:W-:Y:S01]  /*1580*/  UIADD3 UR18, UPT, UPT, UR14, 0xc000, URZ ;  /* 0x0000c0000e127890 */ /* 0x000fe2000fffe0ff */
[----:B-1----:R-:W-:Y:S01]  /*1590*/  PRMT R4, RZ, 0x7610, R4 ;  /* 0x00007610ff047816 */ /* 0x002fe20000000004 */
[----:B------:R-:W1:Y:S01]  /*15a0*/  LDCU UR11, c[0x0][0x3f0] ;  /* 0x00007e00ff0b77ac */ /* 0x000e620008000800 */
[----:B------:R-:W-:Y:S02]  /*15b0*/  STS.U8 [R233+UR14+0x4c00], R38 ;  /* 0x004c0026e9007988 */ /* 0x000fe4000800000e */
[----:B------:R-:W-:Y:S02]  /*15c0*/  VOTEU.ALL UP0, P1 ;  /* 0x0000000000ff7886 */ /* 0x000fe40000800000 */
[----:B------:R-:W-:Y:S01]  /*15d0*/  STS.U8 [R233+UR14+0x5000], R42 ;  /* 0x0050002ae9007988 */ /* 0x000fe2000800000e */
[----:B------:R-:W-:-:S03]  /*15e0*/  VOTEU.ALL UP1, P1 ;  /* 0x0000000000ff7886 */ /* 0x000fc60000820000 */
[----:B------:R-:W-:Y:S01]  /*15f0*/  STS.U8 [R233+UR14+0x5400], R46 ;  /* 0x0054002ee9007988 */ /* 0x000fe2000800000e */
[----:B------:R-:W-:-:S04]  /*1600*/  @!UP0 UIADD3 UR8, UPT, UPT, -UR5, 0x100000, URZ ;  /* 0x0010000005088890 */ /* 0x000fc8000fffe1ff */
[----:B------:R-:W-:Y:S02]  /*1610*/  @!UP0 USHF.L.U32 UR9, UR8, 0xb, URZ ;  /* 0x0000000b08098899 */ /* 0x000fe400080006ff */
[----:B------:R-:W-:Y:S01]  /*1620*/  @!UP0 USHF.L.U32 UR8, UR8, 0x1, URZ ;  /* 0x0000000108088899 */ /* 0x000fe200080006ff */
[----:B------:R-:W-:Y:S04]  /*1630*/  STS.U8 [R233+UR14+0x5800], R50 ;  /* 0x00580032e9007988 */ /* 0x000fe8000800000e */
[----:B------:R-:W-:Y:S01]  /*1640*/  STS.U8 [R233+UR14+0x5c00], R54 ;  /* 0x005c0036e9007988 */ /* 0x000fe2000800000e */
[----:B-1----:R-:W-:-:S03]  /*1650*/  ISETP.LT.AND P2, PT, RZ, UR11, PT ;  /* 0x0000000bff007c0c */ /* 0x002fc6000bf41270 */
[----:B------:R-:W-:Y:S04]  /*1660*/  STS.U8 [R218+UR14+0x4100], R3 ;  /* 0x00410003da007988 */ /* 0x000fe8000800000e */
[----:B------:R-:W-:Y:S04]  /*1670*/  STS.U8 [R218+UR14+0x4500], R25 ;  /* 0x00450019da007988 */ /* 0x000fe8000800000e */
[----:B------:R-:W-:Y:S04]  /*1680*/  STS.U8 [R218+UR14+0x4900], R29 ;  /* 0x0049001dda007988 */ /* 0x000fe8000800000e */
[----:B------:R-:W-:Y:S04]  /*1690*/  STS.U8 [R218+UR14+0x4d00], R33 ;  /* 0x004d0021da007988 */ /* 0x000fe8000800000e */
[----:B------:R-:W-:Y:S04]  /*16a0*/  STS.U8 [R218+UR14+0x5100], R37 ;  /* 0x00510025da007988 */ /* 0x000fe8000800000e */
[----:B------:R-:W-:Y:S04]  /*16b0*/  STS.U8 [R218+UR14+0x5500], R41 ;  /* 0x00550029da007988 */ /* 0x000fe8000800000e */
[----:B------:R-:W-:Y:S04]  /*16c0*/  STS.U8 [R218+UR14+0x5900], R45 ;  /* 0x0059002dda007988 */ /* 0x000fe8000800000e */
[----:B------:R-:W-:Y:S04]  /*16d0*/  STS.U8 [R218+UR14+0x5d00], R49 ;  /* 0x005d0031da007988 */ /* 0x000fe8000800000e */
[----:B------:R1:W-:Y:S04]  /*16e0*/  STS.U8 [R215+UR14+0x4200], R28 ;  /* 0x0042001cd7007988 */ /* 0x0003e8000800000e */
[----:B------:R2:W-:Y:S04]  /*16f0*/  STS.U8 [R215+UR14+0x4600], R32 ;  /* 0x00460020d7007988 */ /* 0x0005e8000800000e */
        /* <DEDUP_REMOVED lines=8> */
[----:B------:R0:W-:Y:S04]  /*1780*/  STS.U8 [R200+UR14+0x4b00], R31 ;  /* 0x004b001fc8007988 */ /* 0x0001e8000800000e */
[----:B------:R0:W-:Y:S04]  /*1790*/  STS.U8 [R200+UR14+0x4f00], R35 ;  /* 0x004f0023c8007988 */ /* 0x0001e8000800000e */
[----:B------:R0:W-:Y:S04]  /*17a0*/  STS.U8 [R200+UR14+0x5300], R39 ;  /* 0x00530027c8007988 */ /* 0x0001e8000800000e */
[----:B------:R0:W-:Y:S04]  /*17b0*/  STS.U8 [R200+UR14+0x5700], R43 ;  /* 0x0057002bc8007988 */ /* 0x0001e8000800000e */
[----:B------:R0:W-:Y:S04]  /*17c0*/  STS.U8 [R200+UR14+0x5b00], R47 ;  /* 0x005b002fc8007988 */ /* 0x0001e8000800000e */
[----:B------:R0:W-:Y:S01]  /*17d0*/  STS.U8 [R200+UR14+0x5f00], R51 ;  /* 0x005f0033c8007988 */ /* 0x0001e2000800000e */
[----:B------:R-:W-:Y:S01]  /*17e0*/  STTM.x32 tmem[UR15], RZ ;  /* 0x000000ff000079ed */ /* 0x000fe200082c000f */
[----:B------:R-:W0:Y:S02]  /*17f0*/  FENCE.VIEW.ASYNC.T ;  /* 0x00000000000073c6 */ /* 0x000e240000000200 */
[----:B0-----:R-:W-:Y:S01]  /*1800*/  BAR.SYNC.DEFER_BLOCKING 0x0 ;  /* 0x0000000000007b1d */ /* 0x001fe20000010000 */
[----:B------:R-:W-:-:S02]  /*1810*/  PRMT R8, RZ, 0x7610, R8 ;  /* 0x00007610ff087816 */ /* 0x000fc40000000008 */
[----:B------:R-:W-:Y:S02]  /*1820*/  PRMT R10, RZ, 0x7610, R10 ;  /* 0x00007610ff0a7816 */ /* 0x000fe4000000000a */
[----:B------:R-:W-:Y:S01]  /*1830*/  PRMT R12, RZ, 0x7610, R12 ;  /* 0x00007610ff0c7816 */ /* 0x000fe2000000000c */
[----:B------:R-:W0:Y:S02]  /*1840*/  FENCE.VIEW.ASYNC.S ;  /* 0x00000000000073c6 */ /* 0x000e240000000000 */
[----:B0-----:R0:W0:Y:S02]  /*1850*/  @!UP1 SYNCS.EXCH.64 URZ, [UR18], UR8 ;  /* 0x0000000812ff95b2 */ /* 0x0010240008000100 */
[----:B0-----:R-:W-:Y:S01]  /*1860*/  BAR.SYNC.DEFER_BLOCKING 0x0 ;  /* 0x0000000000007b1d */ /* 0x001fe20000010000 */
[----:B------:R-:W-:Y:S02]  /*1870*/  PRMT R14, RZ, 0x7610, R14 ;  /* 0x00007610ff0e7816 */ /* 0x000fe4000000000e */
[----:B------:R-:W-:-:S02]  /*1880*/  PRMT R16, RZ, 0x7610, R16 ;  /* 0x00007610ff107816 */ /* 0x000fc40000000010 */
[----:B------:R-:W-:Y:S02]  /*1890*/  PRMT R18, RZ, 0x7610, R18 ;  /* 0x00007610ff127816 */ /* 0x000fe40000000012 */
[----:B------:R-:W-:Y:S02]  /*18a0*/  PRMT R20, RZ, 0x7610, R20 ;  /* 0x00007610ff147816 */ /* 0x000fe40000000014 */
[----:B------:R-:W-:Y:S02]  /*18b0*/  PRMT R22, RZ, 0x7610, R22 ;  /* 0x00007610ff167816 */ /* 0x000fe40000000016 */
[----:B------:R-:W-:Y:S02]  /*18c0*/  PRMT R24, RZ, 0x7610, R24 ;  /* 0x00007610ff187816 */ /* 0x000fe40000000018 */
[----:B------:R-:W-:Y:S02]  /*18d0*/  PRMT R26, RZ, 0x7610, R26 ;  /* 0x00007610ff1a7816 */ /* 0x000fe4000000001a */
[----:B-1----:R-:W-:-:S02]  /*18e0*/  PRMT R28, RZ, 0x7610, R28 ;  /* 0x00007610ff1c7816 */ /* 0x002fc4000000001c */
[----:B------:R-:W-:Y:S02]  /*18f0*/  PRMT R30, RZ, 0x7610, R30 ;  /* 0x00007610ff1e7816 */ /* 0x000fe4000000001e */
[----:B--2---:R-:W-:Y:S02]  /*1900*/  PRMT R32, RZ, 0x7610, R32 ;  /* 0x00007610ff207816 */ /* 0x004fe40000000020 */
[----:B------:R-:W-:Y:S02]  /*1910*/  PRMT R34, RZ, 0x7610, R34 ;  /* 0x00007610ff227816 */ /* 0x000fe40000000022 */
[----:B------:R-:W-:Y:S01]  /*1920*/  PRMT R3, RZ, 0x7610, R3 ;  /* 0x00007610ff037816 */ /* 0x000fe20000000003 */
[----:B------:R-:W2:Y:S01]  /*1930*/  @P2 LDG.E.U8 R4, desc[UR28][R198.64] ;  /* 0x0000001cc6042981 */ /* 0x000ea2000c1e1100 */
[----:B------:R-:W-:Y:S02]  /*1940*/  PRMT R5, RZ, 0x7610, R5 ;  /* 0x00007610ff057816 */ /* 0x000fe40000000005 */
[----:B------:R-:W-:Y:S01]  /*1950*/  PRMT R7, RZ, 0x7610, R7 ;  /* 0x00007610ff077816 */ /* 0x000fe20000000007 */
[----:B------:R-:W2:Y:S01]  /*1960*/  @P2 LDG.E.U8 R6, desc[UR28][R194.64] ;  /* 0x0000001cc2062981 */ /* 0x000ea2000c1e1100 */
[----:B------:R-:W-:-:S02]  /*1970*/  PRMT R9, RZ, 0x7610, R9 ;  /* 0x00007610ff097816 */ /* 0x000fc40000000009 */
[----:B------:R-:W-:Y:S01]  /*1980*/  PRMT R11, RZ, 0x7610, R11 ;  /* 0x00007610ff0b7816 */ /* 0x000fe2000000000b */
[----:B------:R-:W2:Y:S01]  /*1990*/  @P2 LDG.E.U8 R8, desc[UR28][R190.64] ;  /* 0x0000001cbe082981 */ /* 0x000ea2000c1e1100 */
[----:B------:R-:W-:Y:S02]  /*19a0*/  PRMT R13, RZ, 0x7610, R13 ;  /* 0x00007610ff0d7816 */ /* 0x000fe4000000000d */
[----:B------:R-:W-:Y:S01]  /*19b0*/  PRMT R15, RZ, 0x7610, R15 ;  /* 0x00007610ff0f7816 */ /* 0x000fe2000000000f */
[----:B------:R-:W2:Y:S01]  /*19c0*/  @P2 LDG.E.U8 R10, desc[UR28][R186.64] ;  /* 0x0000001cba0a2981 */ /* 0x000ea2000c1e1100 */
[----:B------:R-:W-:Y:S02]  /*19d0*/  PRMT R17, RZ, 0x7610, R17 ;  /* 0x00007610ff117816 */ /* 0x000fe40000000011 */
[----:B------:R-:W-:Y:S01]  /*19e0*/  PRMT R19, RZ, 0x7610, R19 ;  /* 0x00007610ff137816 */ /* 0x000fe20000000013 */
[----:B------:R-:W2:Y:S01]  /*19f0*/  @P2 LDG.E.U8 R12, desc[UR28][R182.64] ;  /* 0x0000001cb60c2981 */ /* 0x000ea2000c1e1100 */
[----:B------:R-:W-:-:S02]  /*1a00*/  PRMT R21, RZ, 0x7610, R21 ;  /* 0x00007610ff157816 */ /* 0x000fc40000000015 */
[----:B---3--:R-:W-:Y:S01]  /*1a10*/  PRMT R23, RZ, 0x7610, R23 ;  /* 0x00007610ff177816 */ /* 0x008fe20000000017 */
[----:B------:R-:W3:Y:S01]  /*1a20*/  @P2 LDG.E.U8 R14, desc[UR28][R178.64] ;  /* 0x0000001cb20e2981 */ /* 0x000ee2000c1e1100 */
[----:B------:R-:W-:Y:S02]  /*1a30*/  PRMT R25, RZ, 0x7610, R25 ;  /* 0x00007610ff197816 */ /* 0x000fe40000000019 */
[----:B----4-:R-:W-:Y:S01]  /*1a40*/  PRMT R27, RZ, 0x7610, R27 ;  /* 0x00007610ff1b7816 */ /* 0x010fe2000000001b */
[----:B------:R-:W4:Y:S01]  /*1a50*/  @P2 LDG.E.U8 R16, desc[UR28][R174.64] ;  /* 0x0000001cae102981 */ /* 0x000f22000c1e1100 */
[----:B------:R-:W-:Y:S02]  /*1a60*/  PRMT R29, RZ, 0x7610, R29 ;  /* 0x00007610ff1d7816 */ /* 0x000fe4000000001d */
[----:B------:R-:W-:Y:S01]  /*1a70*/  PRMT R31, RZ, 0x7610, R31 ;  /* 0x00007610ff1f7816 */ /* 0x000fe2000000001f */
[----:B------:R-:W4:Y:S01]  /*1a80*/  @P2 LDG.E.U8 R18, desc[UR28][R166.64] ;  /* 0x0000001ca6122981 */ /* 0x000f22000c1e1100 */
[----:B------:R-:W-:-:S03]  /*1a90*/  PRMT R33, RZ, 0x7610, R33 ;  /* 0x00007610ff217816 */ /* 0x000fc60000000021 */
[----:B------:R-:W4:Y:S04]  /*1aa0*/  @P2 LDG.E.U8 R20, desc[UR28][R162.64] ;  /* 0x0000001ca2142981 */ /* 0x000f28000c1e1100 */
        /* <DEDUP_REMOVED lines=22> */
[----:B------:R-:W4:Y:S01]  /*1c10*/  @P2 LDG.E.U8 R33, desc[UR28][R132.64] ;  /* 0x0000001c84212981 */ /* 0x000f22000c1e1100 */
[----:B------:R-:W-:-:S04]  /*1c20*/  @!UP0 UIADD3 UR8, UPT, UPT, -UR5, 0x100000, URZ ;  /* 0x0010000005088890 */ /* 0x000fc8000fffe1ff */
[----:B------:R-:W-:Y:S02]  /*1c30*/  @!UP0 USHF.L.U32 UR9, UR8, 0xb, URZ ;  /* 0x0000000b08098899 */ /* 0x000fe400080006ff */
[----:B------:R-:W-:Y:S01]  /*1c40*/  @!UP0 USHF.L.U32 UR8, UR8, 0x1, URZ ;  /* 0x0000000108088899 */ /* 0x000fe200080006ff */
[----:B------:R-:W-:Y:S01]  /*1c50*/  VOTEU.ALL UP1, P1 ;  /* 0x0000000000ff7886 */ /* 0x000fe20000820000 */
[----:B------:R-:W-:-:S04]  /*1c60*/  @!UP0 UIADD3 UR4, UPT, UPT, -UR5, 0x100000, URZ ;  /* 0x0010000005048890 */ /* 0x000fc8000fffe1ff */
[----:B------:R-:W-:Y:S02]  /*1c70*/  @!UP0 USHF.L.U32 UR5, UR4, 0xb, URZ ;  /* 0x0000000b04058899 */ /* 0x000fe400080006ff */
[----:B------:R-:W-:Y:S02]  /*1c80*/  @!UP0 USHF.L.U32 UR4, UR4, 0x1, URZ ;  /* 0x0000000104048899 */ /* 0x000fe400080006ff */
[----:B------:R-:W-:Y:S01]  /*1c90*/  UIADD3 UR16, UPT, UPT, UR12, 0x40, URZ ;  /* 0x000000400c107890 */ /* 0x000fe2000fffe0ff */
[----:B------:R-:W-:Y:S01]  /*1ca0*/  ISETP.EQ.U32.AND P3, PT, RZ, UR24, P2 ;  /* 0x00000018ff007c0c */ /* 0x000fe20009762070 */
[----:B------:R-:W-:Y:S02]  /*1cb0*/  UIADD3 UR10, UPT, UPT, UR14, 0x8000, URZ ;  /* 0x000080000e0a7890 */ /* 0x000fe4000fffe0ff */
[----:B------:R-:W-:-:S04]  /*1cc0*/  UIADD3 UR6, UPT, UPT, UR6, UR16, URZ ;  /* 0x0000001006067290 */ /* 0x000fc8000fffe0ff */
[----:B------:R-:W-:Y:S01]  /*1cd0*/  ULEA UR17, UR17, UR6, 0x12 ;  /* 0x0000000611117291 */ /* 0x000fe2000f8e90ff */
[----:B------:R0:W1:Y:S01]  /*1ce0*/  @!UP1 SYNCS.EXCH.64 URZ, [UR14+0xc008], UR8 ;  /* 0x00c008080eff95b2 */ /* 0x0000620008000100 */
[----:B------:R-:W-:Y:S01]  /*1cf0*/  VOTEU.ALL UP1, P1 ;  /* 0x0000000000ff7886 */ /* 0x000fe20000820000 */
[----:B--2---:R0:W-:Y:S04]  /*1d00*/  STS.U8 [R233+UR14+0x6000], R4 ;  /* 0x00600004e9007988 */ /* 0x0041e8000800000e */
[----:B------:R0:W-:Y:S04]  /*1d10*/  STS.U8 [R233+UR14+0x6200], R6 ;  /* 0x00620006e9007988 */ /* 0x0001e8000800000e */
[----:B------:R0:W-:Y:S04]  /*1d20*/  STS.U8 [R233+UR14+0x6400], R8 ;  /* 0x00640008e9007988 */ /* 0x0001e8000800000e */
[----:B------:R0:W-:Y:S04]  /*1d30*/  STS.U8 [R233+UR14+0x6600], R10 ;  /* 0x0066000ae9007988 */ /* 0x0001e8000800000e */
[----:B------:R0:W-:Y:S04]  /*1d40*/  STS.U8 [R233+UR14+0x6800], R12 ;  /* 0x0068000ce9007988 */ /* 0x0001e8000800000e */
[----:B---3--:R0:W-:Y:S04]  /*1d50*/  STS.U8 [R233+UR14+0x6a00], R14 ;  /* 0x006a000ee9007988 */ /* 0x0081e8000800000e */
[----:B----4-:R0:W-:Y:S04]  /*1d60*/  STS.U8 [R233+UR14+0x6c00], R16 ;  /* 0x006c0010e9007988 */ /* 0x0101e8000800000e */
[----:B------:R0:W-:Y:S04]  /*1d70*/  STS.U8 [R233+UR14+0x6e00], R18 ;  /* 0x006e0012e9007988 */ /* 0x0001e8000800000e */
        /* <DEDUP_REMOVED lines=24> */
[----:B-1----:R1:W-:Y:S06]  /*1f00*/  MEMBAR.ALL.CTA ;  /* 0x0000000000007992 */ /* 0x0023ec0000008000 */
[----:B-1----:R-:W-:Y:S04]  /*1f10*/  FENCE.VIEW.ASYNC.S ;  /* 0x00000000000073c6 */ /* 0x002fe80000000000 */
[----:B------:R-:W1:Y:S02]  /*1f20*/  FENCE.VIEW.ASYNC.S ;  /* 0x00000000000073c6 */ /* 0x000e640000000000 */
[----:B-1----:R0:W1:Y:S02]  /*1f30*/  @!UP1 SYNCS.EXCH.64 URZ, [UR14+0x8000], UR4 ;  /* 0x008000040eff95b2 */ /* 0x0020640008000100 */
[----:B-1----:R-:W-:Y:S06]  /*1f40*/  BAR.SYNC.DEFER_BLOCKING 0x0 ;  /* 0x0000000000007b1d */ /* 0x002fec0000010000 */
[----:B0-----:R-:W-:Y:S05]  /*1f50*/  @!P3 BRA `(.L_x_6) ;  /* 0x00000000006cb947 */ /* 0x001fea0003800000 */
[----:B------:R-:W-:Y:S02]  /*1f60*/  UIADD3 UR4, UPT, UPT, UR14, 0x4000, URZ ;  /* 0x000040000e047890 */ /* 0x000fe4000fffe0ff */
[----:B------:R-:W-:Y:S02]  /*1f70*/  UIADD3 UR5, UPT, UPT, UR14, 0x6000, URZ ;  /* 0x000060000e057890 */ /* 0x000fe4000fffe0ff */
[----:B------:R-:W-:Y:S02]  /*1f80*/  USHF.R.U32.HI UR4, URZ, 0x4, UR4 ;  /* 0x00000004ff047899 */ /* 0x000fe40008011604 */
[----:B------:R-:W-:Y:S02]  /*1f90*/  USHF.R.U32.HI UR5, URZ, 0x4, UR5 ;  /* 0x00000004ff057899 */ /* 0x000fe40008011605 */
[----:B------:R-:W-:Y:S02]  /*1fa0*/  USGXT.U32 UR6, UR4, 0xe ;  /* 0x0000000e0406789a */ /* 0x000fe40008000000 */
[----:B------:R-:W-:Y:S01]  /*1fb0*/  USGXT.U32 UR8, UR5, 0xe ;  /* 0x0000000e0508789a */ /* 0x000fe20008000000 */
[----:B------:R-:W-:Y:S01]  /*1fc0*/  UMOV UR20, 0x100 ;  /* 0x0000010000147882 */ /* 0x000fe20000000000 */
[----:B------:R-:W-:Y:S01]  /*1fd0*/  UMOV UR21, 0x40004040 ;  /* 0x4000404000157882 */ /* 0x000fe20000000000 */
[----:B------:R-:W-:Y:S01]  /*1fe0*/  UMOV UR22, 0xfffffffe ;  /* 0xfffffffe00167882 */ /* 0x000fe20000000000 */
[----:B------:R-:W-:Y:S01]  /*1ff0*/  UMOV UR23, 0x7fffbfdf ;  /* 0x7fffbfdf00177882 */ /* 0x000fe20000000000 */
[----:B------:R-:W-:Y:S01]  /*2000*/  UMOV UR7, URZ ;  /* 0x000000ff00077c82 */ /* 0x000fe20008000000 */
[----:B------:R-:W-:Y:S01]  /*2010*/  UMOV UR9, URZ ;  /* 0x000000ff00097c82 */ /* 0x000fe20008000000 */
[----:B------:R-:W-:-:S02]  /*2020*/  UIADD3.64 UR20, UPT, UPT, UR6, UR20, URZ ;  /* 0x0000001406147297 */ /* 0x000fc4000fffe0ff */
[----:B------:R-:W-:Y:S01]  /*2030*/  UIADD3.64 UR22, UPT, UPT, UR8, -UR22, URZ ;  /* 0x8000001608167297 */ /* 0x000fe2000fffe0ff */
[----:B------:R-:W-:Y:S01]  /*2040*/  UMOV UR26, 0x0 ;  /* 0x00000000001a7882 */ /* 0x000fe20000000000 */
[----:B------:R-:W-:Y:S01]  /*2050*/  UMOV UR27, 0x8208010 ;  /* 0x08208010001b7882 */ /* 0x000fe20000000000 */
[----:B------:R-:W-:Y:S01]  /*2060*/  UMOV UR4, UR10 ;  /* 0x0000000a00047c82 */ /* 0x000fe20008000000 */
[----:B------:R-:W-:Y:S01]  /*2070*/  UMOV UR5, URZ ;  /* 0x000000ff00057c82 */ /* 0x000fe20008000000 */
[----:B------:R-:W-:Y:S01]  /*2080*/  UMOV UR7, 0x40004040 ;  /* 0x4000404000077882 */ /* 0x000fe20000000000 */
[----:B------:R-:W-:Y:S01]  /*2090*/  UMOV UR9, 0x80004020 ;  /* 0x8000402000097882 */ /* 0x000fe20000000000 */
[----:B------:R-:W-:Y:S01]  /*20a0*/  UMOV UR30, 0x0 ;  /* 0x00000000001e7882 */ /* 0x000fe20000000000 */
[----:B------:R-:W-:Y:S01]  /*20b0*/  UMOV UR31, 0x8208010 ;  /* 0x08208010001f7882 */ /* 0x000fe20000000000 */
[----:B------:R-:W-:Y:S01]  /*20c0*/  UMOV UR4, UR4 ;  /* 0x0000000400047c82 */ /* 0x000fe20008000000 */
[----:B------:R0:W-:Y:S01]  /*20d0*/  UTCQMMA gdesc[UR6], gdesc[UR8], tmem[UR16], tmem[UR26], idesc[UR27], !UPT ;  /* 0x00ff1a08060075ea */ /* 0x0001e2000f800310 */
[----:B------:R0:W-:Y:S01]  /*20e0*/  UTCQMMA gdesc[UR20], gdesc[UR22], tmem[UR16], tmem[UR30], idesc[UR31], UPT ;  /* 0x00ff1e16140075ea */ /* 0x0001e2000b800310 */
[----:B------:R0:W-:Y:S01]  /*20f0*/  UTCBAR [UR4], URZ ;  /* 0x000000ff040073e9 */ /* 0x0001e200080000ff */
[----:B------:R-:W-:Y:S01]  /*2100*/  NOP ;  /* 0x0000000000007918 */ /* 0x000fe20000000000 */
.L_x_6:
[----:B------:R-:W-:Y:S05]  /*2110*/  @!P2 BRA `(.L_x_7) ;  /* 0x000000000008a947 */ /* 0x000fea0003800000 */
[----:B------:R-:W1:Y:S02]  /*2120*/  SYNCS.PHASECHK.TRANS64.TRYWAIT P4, [UR14+0x8000], RZ ;  /* 0x008000ffff0075a7 */ /* 0x000e64000808110e */
[----:B-1----:R-:W-:Y:S05]  /*2130*/  @!P4 BRA `(.L_x_8) ;  /* 0x0000007c00a4c947 */ /* 0x002fea0003800000 */
.L_x_7:
[----:B------:R-:W-:Y:S01]  /*2140*/  BAR.SYNC.DEFER_BLOCKING 0x0 ;  /* 0x0000000000007b1d */ /* 0x000fe20000010000 */
[----:B------:R-:W-:Y:S02]  /*2150*/  PRMT R170, RZ, 0x7610, R170 ;  /* 0x00007610ffaa7816 */ /* 0x000fe400000000aa */
[----:B------:R-:W-:-:S03]  /*2160*/  PRMT R231, RZ, 0x7610, R231 ;  /* 0x00007610ffe77816 */ /* 0x000fc600000000e7 */
[----:B0-----:R-:W0:Y:S02]  /*2170*/  LDCU UR6, c[0x0][0x3a8] ;  /* 0x00007500ff0677ac */ /* 0x001e240008000800 */
[----:B------:R-:W1:Y:S01]  /*2180*/  LDC.64 R74, c[0x0][0x390] ;  /* 0x0000e400ff4a7b82 */ /* 0x000e620000000a00 */
[----:B------:R-:W-:Y:S01]  /*2190*/  LDTM.16dp32bit_t0_t15.x64 R4, tmem[UR17] ;  /* 0x00000011000479ee */ /* 0x000fe20008b00000 */
[----:B------:R-:W0:Y:S01]  /*21a0*/  LDTM.16dp32bit_t16_t31.x64 R4, tmem[UR17+0x40] ;  /* 0x00004011000479ee */ /* 0x000e220008b20000 */
[----:B------:R-:W2:Y:S01]  /*21b0*/  LDCU.64 UR22, c[0x0][0x3d0] ;  /* 0x00007a00ff1677ac */ /* 0x000ea20008000a00 */
[----:B------:R-:W3:Y:S01]  /*21c0*/  @!P1 SYNCS.CCTL.IV [UR14+0x8000] ;  /* 0x00800000ff0099b1 */ /* 0x000ee2000800000e */
[----:B------:R-:W-:Y:S01]  /*21d0*/  NOP ;  /* 0x0000000000007918 */ /* 0x000fe20000000000 */
[----:B--2---:R-:W-:Y:S01]  /*21e0*/  UIMAD UR4, UR13, UR22, URZ ;  /* 0x000000160d0472a4 */ /* 0x004fe2000f8e02ff */
[----:B------:R-:W-:Y:S02]  /*21f0*/  IMAD R69, R69, UR23, RZ ;  /* 0x0000001745457c24 */ /* 0x000fe4000f8e02ff */
[----:B0-----:R-:W-:Y:S01]  /*2200*/  FMUL R3, R4, UR6 ;  /* 0x0000000604037c20 */ /* 0x001fe20008400000 */
[----:B------:R-:W-:Y:S01]  /*2210*/  FMUL R70, R5, UR6 ;  /* 0x0000000605467c20 */ /* 0x000fe20008400000 */
[----:B------:R-:W-:Y:S01]  /*2220*/  FMUL R71, R6, UR6 ;  /* 0x0000000606477c20 */ /* 0x000fe20008400000 */
[----:B------:R-:W-:Y:S01]  /*2230*/  FMUL R72, R7, UR6 ;  /* 0x0000000607487c20 */ /* 0x000fe20008400000 */
[----:B------:R-:W-:Y:S01]  /*2240*/  FMUL R73, R8, UR6 ;  /* 0x0000000608497c20 */ /* 0x000fe20008400000 */
[----:B-1----:R-:W-:Y:S01]  /*2250*/  IADD3 R171, P4, P5, R69, UR4, R74 ;  /* 0x0000000445ab7c10 */ /* 0x002fe2000fd9e04a */
[----:B------:R-:W-:Y:S01]  /*2260*/  USHF.R.S32.HI UR5, URZ, 0x1f, UR4 ;  /* 0x0000001fff057899 */ /* 0x000fe20008011404 */
[----:B------:R-:W-:Y:S01]  /*2270*/  FMNMX3 R71, R3, R70, R71, !PT ;  /* 0x0000004603477276 */ /* 0x000fe20007800047 */
[----:B------:R-:W-:Y:S01]  /*2280*/  FMUL R3, R9, UR6 ;  /* 0x0000000609037c20 */ /* 0x000fe20008400000 */
[----:B------:R-:W-:Y:S01]  /*2290*/  FMUL R70, R10, UR6 ;  /* 0x000000060a467c20 */ /* 0x000fe20008400000 */
[----:B------:R-:W-:-:S02]  /*22a0*/  SHF.R.S32.HI R74, RZ, 0x1f, R69 ;  /* 0x0000001fff4a7819 */ /* 0x000fc40000011445 */
[----:B------:R-:W-:Y:S01]  /*22b0*/  FMNMX3 R73, R71, R72, R73, !PT ;  /* 0x0000004847497276 */ /* 0x000fe20007800049 */
[----:B------:R-:W-:Y:S01]  /*22c0*/  FMUL R71, R11, UR6 ;  /* 0x000000060b477c20 */ /* 0x000fe20008400000 */
[----:B------:R-:W-:Y:S02]  /*22d0*/  FMUL R72, R12, UR6 ;  /* 0x000000060c487c20 */ /* 0x000fe40008400000 */
[----:B------:R-:W-:Y:S01]  /*22e0*/  FMNMX3 R73, R73, R3, R70, !PT ;  /* 0x0000000349497276 */ /* 0x000fe20007800046 */
[----:B------:R-:W-:Y:S01]  /*22f0*/  FMUL R3, R13, UR6 ;  /* 0x000000060d037c20 */ /* 0x000fe20008400000 */
[----:B------:R-:W-:Y:S02]  /*2300*/  FMUL R70, R14, UR6 ;  /* 0x000000060e467c20 */ /* 0x000fe40008400000 */
[----:B------:R-:W-:Y:S01]  /*2310*/  FMNMX3 R73, R73, R71, R72, !PT ;  /* 0x0000004749497276 */ /* 0x000fe20007800048 */
[----:B------:R-:W-:Y:S01]  /*2320*/  FMUL R71, R15, UR6 ;  /* 0x000000060f477c20 */ /* 0x000fe20008400000 */
[----:B------:R-:W-:-:S02]  /*2330*/  FMUL R72, R16, UR6 ;  /* 0x0000000610487c20 */ /* 0x000fc40008400000 */
        /* <DEDUP_REMOVED lines=76> */
[----:B------:R-:W-:-:S03]  /*2800*/  FMUL R71, R67, UR6 ;  /* 0x0000000643477c20 */ /* 0x000fc60008400000 */
[----:B------:R-:W-:Y:S02]  /*2810*/  FMNMX3 R70, R72, R3, R70, !PT ;  /* 0x0000000348467276 */ /* 0x000fe40007800046 */
[--C-:B------:R-:W-:Y:S02]  /*2820*/  SHF.R.U32.HI R72, RZ, 0x2, R0.reuse ;  /* 0x00000002ff487819 */ /* 0x100fe40000011600 */
[----:B------:R-:W-:Y:S02]  /*2830*/  FMNMX R70, R71, R70, !PT ;  /* 0x0000004647467209 */ /* 0x000fe40007800000 */
[----:B------:R-:W0:Y:S01]  /*2840*/  LDC R71, c[0x0][0x3d8] ;  /* 0x0000f600ff477b82 */ /* 0x000e220000000800 */
[----:B------:R-:W-:Y:S02]  /*2850*/  LOP3.LUT R73, R72, 0x38, RZ, 0xc0, !PT ;  /* 0x0000003848497812 */ /* 0x000fe400078ec0ff */
[----:B------:R-:W1:Y:S02]  /*2860*/  SHFL.BFLY PT, R3, R70, 0x10, 0x1f ;  /* 0x0e001f0046037f89 */ /* 0x000e6400000e0000 */
[----:B------:R-:W-:-:S04]  /*2870*/  LOP3.LUT R73, R73, 0x1f, R0, 0xf8, !PT ;  /* 0x0000001f49497812 */ /* 0x000fc800078ef800 */
[----:B------:R-:W-:-:S04]  /*2880*/  SHF.L.U32 R234, R73, 0x4, RZ ;  /* 0x0000000449ea7819 */ /* 0x000fc800000006ff */
[----:B------:R-:W-:Y:S01]  /*2890*/  LOP3.LUT R69, R234, 0x1b0, RZ, 0xc0, !PT ;  /* 0x000001b0ea457812 */ /* 0x000fe200078ec0ff */
[----:B0-----:R-:W-:Y:S01]  /*28a0*/  IMAD R68, R68, R71, RZ ;  /* 0x0000004744447224 */ /* 0x001fe200078e02ff */
[----:B-1----:R-:W-:Y:S02]  /*28b0*/  FMNMX3 R3, R70, -INF , R3, !PT ;  /* 0xff80000046037876 */ /* 0x002fe40007800003 */
[----:B------:R-:W-:-:S03]  /*28c0*/  SHF.R.U32.HI R70, RZ, 0x1, R0 ;  /* 0x00000001ff467819 */ /* 0x000fc60000011600 */
[----:B------:R-:W-:Y:S01]  /*28d0*/  FADD R72, -R3, -INF ;  /* 0xff80000003487421 */ /* 0x000fe20000000100 */
[----:B------:R-:W-:Y:S01]  /*28e0*/  LOP3.LUT R73, R69, 0x40, R70, 0xf8, !PT ;  /* 0x0000004045497812 */ /* 0x000fe200078ef846 */
[----:B------:R-:W-:Y:S01]  /*28f0*/  IMAD R70, R71, 0x2, R68 ;  /* 0x0000000247467824 */ /* 0x000fe200078e0244 */
[----:B------:R-:W-:Y:S01]  /*2900*/  IADD3.X R69, PT, PT, R74, UR5, R75, P4, P5 ;  /* 0x000000054a457c10 */ /* 0x000fe2000a7ea44b */
[----:B------:R-:W-:Y:S01]  /*2910*/  FMUL R72, R72, 1.4426950216293334961 ;  /* 0x3fb8aa3b48487820 */ /* 0x000fe20000400000 */
[C---:B------:R-:W-:Y:S01]  /*2920*/  IADD3 R130, P4, PT, R68.reuse, R171, RZ ;  /* 0x000000ab44827210 */ /* 0x040fe20007f9e0ff */
[----:B------:R-:W-:Y:S02]  /*2930*/  VIADD R73, R73, UR14 ;  /* 0x0000000e49497c36 */ /* 0x000fe40008000000 */
[----:B------:R-:W3:Y:S01]  /*2940*/  MUFU.EX2 R168, R72 ;  /* 0x0000004800a87308 */ /* 0x000ee20000000800 */
[----:B------:R-:W-:Y:S01]  /*2950*/  LEA.HI.X.SX32 R131, R68, R69, 0x1, P4 ;  /* 0x0000004544837211 */ /* 0x000fe200020f0eff */
[----:B------:R-:W-:Y:S01]  /*2960*/  IMAD R68, R71, 0x2, R70 ;  /* 0x0000000247447824 */ /* 0x000fe200078e0246 */
[----:B------:R-:W-:-:S04]  /*2970*/  IADD3 R128, P4, PT, R70, R171, RZ ;  /* 0x000000ab46807210 */ /* 0x000fc80007f9e0ff */
[----:B------:R-:W-:Y:S02]  /*2980*/  LEA.HI.X.SX32 R129, R70, R69, 0x1, P4 ;  /* 0x0000004546817211 */ /* 0x000fe400020f0eff */
[C---:B------:R-:W-:Y:S02]  /*2990*/  IADD3 R126, P4, PT, R68.reuse, R171, RZ ;  /* 0x000000ab447e7210 */ /* 0x040fe40007f9e0ff */
[C---:B------:R-:W-:Y:S02]  /*29a0*/  LEA R70, R71.reuse, R68, 0x1 ;  /* 0x0000004447467211 */ /* 0x040fe400078e08ff */
[----:B------:R-:W-:Y:S02]  /*29b0*/  LEA.HI.X.SX32 R127, R68, R69, 0x1, P4 ;  /* 0x00000045447f7211 */ /* 0x000fe400020f0eff */
[C---:B------:R-:W-:Y:S01]  /*29c0*/  IADD3 R124, P4, PT, R70.reuse, R171, RZ ;  /* 0x000000ab467c7210 */ /* 0x040fe20007f9e0ff */
[C---:B------:R-:W-:Y:S01]  /*29d0*/  IMAD R68, R71.reuse, 0x2, R70 ;  /* 0x0000000247447824 */ /* 0x040fe200078e0246 */
[----:B---3--:R0:W-:Y:S02]  /*29e0*/  STSM.16.M88 [R73+0x6000], R168 ;  /* 0x006000a849007844 */ /* 0x0081e40000000000 */
[----:B------:R-:W-:Y:S01]  /*29f0*/  LEA.HI.X.SX32 R125, R70, R69, 0x1, P4 ;  /* 0x00000045467d7211 */ /* 0x000fe200020f0eff */
[C---:B------:R-:W-:Y:S01]  /*2a00*/  IMAD R70, R71.reuse, 0x2, R68 ;  /* 0x0000000247467824 */ /* 0x040fe200078e0244 */
[C---:B------:R-:W-:Y:S01]  /*2a10*/  IADD3 R122, P4, PT, R68.reuse, R171, RZ ;  /* 0x000000ab447a7210 */ /* 0x040fe20007f9e0ff */
[----:B------:R-:W-:Y:S03]  /*2a20*/  BAR.SYNC.DEFER_BLOCKING 0x0 ;  /* 0x0000000000007b1d */ /* 0x000fe60000010000 */
[----:B------:R-:W-:Y:S01]  /*2a30*/  LEA.HI.X.SX32 R123, R68, R69, 0x1, P4 ;  /* 0x00000045447b7211 */ /* 0x000fe200020f0eff */
[----:B------:R-:W-:Y:S01]  /*2a40*/  IMAD R68, R71, 0x2, R70 ;  /* 0x0000000247447824 */ /* 0x000fe200078e0246 */
[----:B------:R-:W-:-:S04]  /*2a50*/  IADD3 R120, P4, PT, R70, R171, RZ ;  /* 0x000000ab46787210 */ /* 0x000fc80007f9e0ff */
[----:B------:R-:W-:Y:S02]  /*2a60*/  LEA.HI.X.SX32 R121, R70, R69, 0x1, P4 ;  /* 0x0000004546797211 */ /* 0x000fe400020f0eff */
[C---:B------:R-:W-:Y:S02]  /*2a70*/  IADD3 R118, P4, PT, R68.reuse, R171, RZ ;  /* 0x000000ab44767210 */ /* 0x040fe40007f9e0ff */
[C---:B------:R-:W-:Y:S02]  /*2a80*/  LEA R70, R71.reuse, R68, 0x1 ;  /* 0x0000004447467211 */ /* 0x040fe400078e08ff */
[----:B------:R-:W-:Y:S02]  /*2a90*/  LEA.HI.X.SX32 R119, R68, R69, 0x1, P4 ;  /* 0x0000004544777211 */ /* 0x000fe400020f0eff */
[----:B------:R-:W-:Y:S01]  /*2aa0*/  IADD3 R116, P4, PT, R70, R171, RZ ;  /* 0x000000ab46747210 */ /* 0x000fe20007f9e0ff */
[----:B------:R-:W-:-:S03]  /*2ab0*/  IMAD R68, R71, 0x2, R70 ;  /* 0x0000000247447824 */ /* 0x000fc600078e0246 */
[----:B------:R-:W-:Y:S01]  /*2ac0*/  LEA.HI.X.SX32 R117, R70, R69, 0x1, P4 ;  /* 0x0000004546757211 */ /* 0x000fe200020f0eff */
[C---:B------:R-:W-:Y:S01]  /*2ad0*/  IMAD R70, R71.reuse, 0x2, R68 ;  /* 0x0000000247467824 */ /* 0x040fe200078e0244 */
[C---:B------:R-:W-:Y:S01]  /*2ae0*/  IADD3 R114, P4, PT, R68.reuse, R171, RZ ;  /* 0x000000ab44727210 */ /* 0x040fe20007f9e0ff */
[----:B------:R-:W2:Y:S03]  /*2af0*/  @P2 LDG.E.U8 R170, desc[UR28][R130.64] ;  /* 0x0000001c82aa2981 */ /* 0x000ea6000c1e1100 */
[----:B------:R-:W-:Y:S01]  /*2b00*/  LEA.HI.X.SX32 R115, R68, R69, 0x1, P4 ;  /* 0x0000004544737211 */ /* 0x000fe200020f0eff */
[----:B------:R-:W-:Y:S01]  /*2b10*/  IMAD R68, R71, 0x2, R70 ;  /* 0x0000000247447824 */ /* 0x000fe200078e0246 */
[----:B------:R-:W-:Y:S01]  /*2b20*/  IADD3 R112, P4, PT, R70, R171, RZ ;  /* 0x000000ab46707210 */ /* 0x000fe20007f9e0ff */
[----:B------:R-:W3:Y:S01]  /*2b30*/  @P2 LDG.E.U8 R231, desc[UR28][R128.64] ;  /* 0x0000001c80e72981 */ /* 0x000ee2000c1e1100 */
[----:B------:R-:W-:-:S02]  /*2b40*/  PRMT R216, RZ, 0x7610, R216 ;  /* 0x00007610ffd87816 */ /* 0x000fc400000000d8 */
[----:B------:R-:W-:Y:S02]  /*2b50*/  LEA.HI.X.SX32 R113, R70, R69, 0x1, P4 ;  /* 0x0000004546717211 */ /* 0x000fe400020f0eff */
[C---:B------:R-:W-:Y:S02]  /*2b60*/  IADD3 R110, P4, PT, R68.reuse, R171, RZ ;  /* 0x000000ab446e7210 */ /* 0x040fe40007f9e0ff */
[C---:B------:R-:W-:Y:S01]  /*2b70*/  LEA R70, R71.reuse, R68, 0x1 ;  /* 0x0000004447467211 */ /* 0x040fe200078e08ff */
[----:B------:R-:W4:Y:S01]  /*2b80*/  @P2 LDG.E.U8 R216, desc[UR28][R126.64] ;  /* 0x0000001c7ed82981 */ /* 0x000f22000c1e1100 */
[----:B------:R-:W-:Y:S02]  /*2b90*/  LEA.HI.X.SX32 R111, R68, R69, 0x1, P4 ;  /* 0x00000045446f7211 */ /* 0x000fe400020f0eff */
[----:B------:R-:W-:Y:S01]  /*2ba0*/  IADD3 R108, P4, PT, R70, R171, RZ ;  /* 0x000000ab466c7210 */ /* 0x000fe20007f9e0ff */
[----:B------:R-:W-:Y:S01]  /*2bb0*/  IMAD R68, R71, 0x2, R70 ;  /* 0x0000000247447824 */ /* 0x000fe200078e0246 */
[----:B------:R-:W-:-:S02]  /*2bc0*/  PRMT R213, RZ, 0x7610, R213 ;  /* 0x00007610ffd57816 */ /* 0x000fc400000000d5 */
[----:B------:R-:W-:Y:S01]  /*2bd0*/  LEA.HI.X.SX32 R109, R70, R69, 0x1, P4 ;  /* 0x00000045466d7211 */ /* 0x000fe200020f0eff */
[C---:B------:R-:W-:Y:S01]  /*2be0*/  IMAD R70, R71.reuse, 0x2, R68 ;  /* 0x0000000247467824 */ /* 0x040fe200078e0244 */
[C---:B------:R-:W-:Y:S02]  /*2bf0*/  IADD3 R106, P4, PT, R68.reuse, R171, RZ ;  /* 0x000000ab446a7210 */ /* 0x040fe40007f9e0ff */
[----:B------:R-:W-:Y:S02]  /*2c00*/  PRMT R232, RZ, 0x7610, R232 ;  /* 0x00007610ffe87816 */ /* 0x000fe400000000e8 */
[----:B------:R-:W-:Y:S02]  /*2c10*/  PRMT R230, RZ, 0x7610, R230 ;  /* 0x00007610ffe67816 */ /* 0x000fe400000000e6 */
[----:B------:R-:W-:Y:S02]  /*2c20*/  PRMT R228, RZ, 0x7610, R228 ;  /* 0x00007610ffe47816 */ /* 0x000fe400000000e4 */
[----:B------:R-:W-:Y:S01]  /*2c30*/  PRMT R226, RZ, 0x7610, R226 ;  /* 0x00007610ffe27816 */ /* 0x000fe200000000e2 */
[----:B------:R-:W5:Y:S01]  /*2c40*/  @P2 LDG.E.U8 R232, desc[UR28][R122.64] ;  /* 0x0000001c7ae82981 */ /* 0x000f62000c1e1100 */
[----:B------:R-:W-:Y:S01]  /*2c50*/  LEA.HI.X.SX32 R107, R68, R69, 0x1, P4 ;  /* 0x00000045446b7211 */ /* 0x000fe200020f0eff */
[----:B------:R-:W-:Y:S01]  /*2c60*/  IMAD R68, R71, 0x2, R70 ;  /* 0x0000000247447824 */ /* 0x000fe200078e0246 */
[C---:B------:R-:W-:Y:S01]  /*2c70*/  IADD3 R104, P4, PT, R70.reuse, R171, RZ ;  /* 0x000000ab46687210 */ /* 0x040fe20007f9e0ff */
[----:B------:R-:W2:Y:S03]  /*2c80*/  @P2 LDG.E.U8 R230, desc[UR28][R114.64] ;  /* 0x0000001c72e62981 */ /* 0x000ea6000c1e1100 */
[----:B------:R-:W-:Y:S01]  /*2c90*/  LEA.HI.X.SX32 R105, R70, R69, 0x1, P4 ;  /* 0x0000004546697211 */ /* 0x000fe200020f0eff */
[----:B------:R-:W2:Y:S01]  /*2ca0*/  @P2 LDG.E.U8 R228, desc[UR28][R106.64] ;  /* 0x0000001c6ae42981 */ /* 0x000ea2000c1e1100 */
[----:B------:R-:W-:-:S02]  /*2cb0*/  IADD3 R102, P4, PT, R68, R171, RZ ;  /* 0x000000ab44667210 */ /* 0x000fc40007f9e0ff */
[----:B------:R-:W-:Y:S02]  /*2cc0*/  LEA R70, R71, R68, 0x1 ;  /* 0x0000004447467211 */ /* 0x000fe400078e08ff */
[----:B------:R-:W-:Y:S02]  /*2cd0*/  PRMT R224, RZ, 0x7610, R224 ;  /* 0x00007610ffe07816 */ /* 0x000fe400000000e0 */
[----:B------:R-:W-:Y:S02]  /*2ce0*/  PRMT R222, RZ, 0x7610, R222 ;  /* 0x00007610ffde7816 */ /* 0x000fe400000000de */
[----:B------:R-:W-:Y:S02]  /*2cf0*/  PRMT R220, RZ, 0x7610, R220 ;  /* 0x00007610ffdc7816 */ /* 0x000fe400000000dc */
[----:B------:R-:W-:Y:S02]  /*2d00*/  PRMT R229, RZ, 0x7610, R229 ;  /* 0x00007610ffe57816 */ /* 0x000fe400000000e5 */
[----:B------:R-:W-:-:S02]  /*2d10*/  PRMT R227, RZ, 0x7610, R227 ;  /* 0x00007610ffe37816 */ /* 0x000fc400000000e3 */
[----:B------:R-:W-:Y:S02]  /*2d20*/  PRMT R225, RZ, 0x7610, R225 ;  /* 0x00007610ffe17816 */ /* 0x000fe400000000e1 */
[----:B------:R-:W-:Y:S01]  /*2d30*/  PRMT R223, RZ, 0x7610, R223 ;  /* 0x00007610ffdf7816 */ /* 0x000fe200000000df */
[----:B------:R-:W2:Y:S01]  /*2d40*/  @P2 LDG.E.U8 R229, desc[UR28][R120.64] ;  /* 0x0000001c78e52981 */ /* 0x000ea2000c1e1100 */
[----:B------:R-:W-:Y:S01]  /*2d50*/  LEA.HI.X.SX32 R103, R68, R69, 0x1, P4 ;  /* 0x0000004544677211 */ /* 0x000fe200020f0eff */
[C---:B------:R-:W-:Y:S01]  /*2d60*/  IMAD R68, R71.reuse, 0x2, R70 ;  /* 0x0000000247447824 */ /* 0x040fe200078e0246 */
[C---:B------:R-:W-:Y:S01]  /*2d70*/  IADD3 R100, P4, PT, R70.reuse, R171, RZ ;  /* 0x000000ab46647210 */ /* 0x040fe20007f9e0ff */
[----:B------:R-:W2:Y:S03]  /*2d80*/  @P2 LDG.E.U8 R227, desc[UR28][R112.64] ;  /* 0x0000001c70e32981 */ /* 0x000ea6000c1e1100 */
[----:B------:R-:W-:Y:S01]  /*2d90*/  LEA.HI.X.SX32 R101, R70, R69, 0x1, P4 ;  /* 0x0000004546657211 */ /* 0x000fe200020f0eff */
[C---:B------:R-:W-:Y:S01]  /*2da0*/  IMAD R70, R71.reuse, 0x2, R68 ;  /* 0x0000000247467824 */ /* 0x040fe200078e0244 */
[C---:B------:R-:W-:Y:S01]  /*2db0*/  IADD3 R98, P4, PT, R68.reuse, R171, RZ ;  /* 0x000000ab44627210 */ /* 0x040fe20007f9e0ff */
[----:B------:R-:W2:Y:S03]  /*2dc0*/  @P2 LDG.E.U8 R225, desc[UR28][R104.64] ;  /* 0x0000001c68e12981 */ /* 0x000ea6000c1e1100 */
[----:B------:R-:W-:Y:S01]  /*2dd0*/  LEA.HI.X.SX32 R99, R68, R69, 0x1, P4 ;  /* 0x0000004544637211 */ /* 0x000fe200020f0eff */
[----:B------:R-:W-:Y:S01]  /*2de0*/  IMAD R68, R71, 0x2, R70 ;  /* 0x0000000247447824 */ /* 0x000fe200078e0246 */
[----:B------:R-:W-:-:S02]  /*2df0*/  IADD3 R96, P4, PT, R70, R171, RZ ;  /* 0x000000ab46607210 */ /* 0x000fc40007f9e0ff */
[----:B------:R-:W-:Y:S01]  /*2e00*/  PRMT R221, RZ, 0x7610, R221 ;  /* 0x00007610ffdd7816 */ /* 0x000fe200000000dd */
[----:B------:R-:W2:Y:S01]  /*2e10*/  @P2 LDG.E.U8 R226, desc[UR28][R98.64] ;  /* 0x0000001c62e22981 */ /* 0x000ea2000c1e1100 */
[----:B------:R-:W-:Y:S02]  /*2e20*/  LEA.HI.X.SX32 R97, R70, R69, 0x1, P4 ;  /* 0x0000004546617211 */ /* 0x000fe400020f0eff */
[C---:B------:R-:W-:Y:S02]  /*2e30*/  IADD3 R94, P4, PT, R68.reuse, R171, RZ ;  /* 0x000000ab445e7210 */ /* 0x040fe40007f9e0ff */
[----:B------:R-:W-:Y:S01]  /*2e40*/  PRMT R219, RZ, 0x7610, R219 ;  /* 0x00007610ffdb7816 */ /* 0x000fe200000000db */
[----:B------:R-:W2:Y:S01]  /*2e50*/  @P2 LDG.E.U8 R223, desc[UR28][R96.64] ;  /* 0x0000001c60df2981 */ /* 0x000ea2000c1e1100 */
[----:B------:R-:W-:Y:S02]  /*2e60*/  LEA R70, R71, R68, 0x1 ;  /* 0x0000004447467211 */ /* 0x000fe400078e08ff */
[----:B------:R-:W-:-:S02]  /*2e70*/  LEA.HI.X.SX32 R95, R68, R69, 0x1, P4 ;  /* 0x00000045445f7211 */ /* 0x000fc400020f0eff */
[----:B------:R-:W-:Y:S01]  /*2e80*/  PRMT R217, RZ, 0x7610, R217 ;  /* 0x00007610ffd97816 */ /* 0x000fe200000000d9 */
[C---:B------:R-:W-:Y:S01]  /*2e90*/  IMAD R68, R71.reuse, 0x2, R70 ;  /* 0x0000000247447824 */ /* 0x040fe200078e0246 */
[C---:B------:R-:W-:Y:S02]  /*2ea0*/  IADD3 R92, P4, PT, R70.reuse, R171, RZ ;  /* 0x000000ab465c7210 */ /* 0x040fe40007f9e0ff */
[----:B------:R-:W-:Y:S02]  /*2eb0*/  PRMT R214, RZ, 0x7610, R214 ;  /* 0x00007610ffd67816 */ /* 0x000fe400000000d6 */
[----:B------:R-:W-:Y:S02]  /*2ec0*/  PRMT R212, RZ, 0x7610, R212 ;  /* 0x00007610ffd47816 */ /* 0x000fe400000000d4 */
        /* <DEDUP_REMOVED lines=8> */
[----:B------:R-:W-:Y:S01]  /*2f50*/  IMAD R68, R71, 0x2, R70 ;  /* 0x0000000247447824 */ /* 0x000fe200078e0246 */
[C---:B------:R-:W-:Y:S01]  /*2f60*/  IADD3 R88, P4, PT, R70.reuse, R171, RZ ;  /* 0x000000ab46587210 */ /* 0x040fe20007f9e0ff */
[----:B------:R-:W2:Y:S03]  /*2f70*/  @P2 LDG.E.U8 R210, desc[UR28][R102.64] ;  /* 0x0000001c66d22981 */ /* 0x000ea6000c1e1100 */
[----:B------:R-:W-:Y:S01]  /*2f80*/  LEA.HI.X.SX32 R89, R70, R69, 0x1, P4 ;  /* 0x0000004546597211 */ /* 0x000fe200020f0eff */
[----:B------:R-:W2:Y:S01]  /*2f90*/  @P2 LDG.E.U8 R224, desc[UR28][R90.64] ;  /* 0x0000001c5ae02981 */ /* 0x000ea2000c1e1100 */
[----:B------:R-:W-:-:S02]  /*2fa0*/  IADD3 R86, P4, PT, R68, R171, RZ ;  /* 0x000000ab44567210 */ /* 0x000fc40007f9e0ff */
[C---:B------:R-:W-:Y:S01]  /*2fb0*/  LEA R70, R71.reuse, R68, 0x1 ;  /* 0x0000004447467211 */ /* 0x040fe200078e08ff */
[----:B------:R-:W2:Y:S01]  /*2fc0*/  @P2 LDG.E.U8 R221, desc[UR28][R88.64] ;  /* 0x0000001c58dd2981 */ /* 0x000ea2000c1e1100 */
[----:B------:R-:W-:Y:S02]  /*2fd0*/  LEA.HI.X.SX32 R87, R68, R69, 0x1, P4 ;  /* 0x0000004544577211 */ /* 0x000fe400020f0eff */
[C---:B------:R-:W-:Y:S01]  /*2fe0*/  IADD3 R84, P4, PT, R70.reuse, R171, RZ ;  /* 0x000000ab46547210 */ /* 0x040fe20007f9e0ff */
[C---:B------:R-:W-:Y:S01]  /*2ff0*/  IMAD R68, R71.reuse, 0x2, R70 ;  /* 0x0000000247447824 */ /* 0x040fe200078e0246 */
[----:B------:R-:W-:Y:S01]  /*3000*/  PRMT R206, RZ, 0x7610, R206 ;  /* 0x00007610ffce7816 */ /* 0x000fe200000000ce */
[----:B------:R-:W2:Y:S01]  /*3010*/  @P2 LDG.E.U8 R208, desc[UR28][R94.64] ;  /* 0x0000001c5ed02981 */ /* 0x000ea2000c1e1100 */
[----:B------:R-:W-:Y:S01]  /*3020*/  LEA.HI.X.SX32 R85, R70, R69, 0x1, P4 ;  /* 0x0000004546557211 */ /* 0x000fe200020f0eff */
[----:B------:R-:W-:Y:S01]  /*3030*/  IMAD R70, R71, 0x2, R68 ;  /* 0x0000000247467824 */ /* 0x000fe200078e0244 */
[----:B------:R-:W-:-:S02]  /*3040*/  IADD3 R82, P4, PT, R68, R171, RZ ;  /* 0x000000ab44527210 */ /* 0x000fc40007f9e0ff */
[----:B------:R-:W-:Y:S01]  /*3050*/  PRMT R204, RZ, 0x7610, R204 ;  /* 0x00007610ffcc7816 */ /* 0x000fe200000000cc */
[----:B------:R-:W2:Y:S01]  /*3060*/  @P2 LDG.E.U8 R206, desc[UR28][R86.64] ;  /* 0x0000001c56ce2981 */ /* 0x000ea2000c1e1100 */
[----:B------:R-:W-:Y:S01]  /*3070*/  LEA.HI.X.SX32 R83, R68, R69, 0x1, P4 ;  /* 0x0000004544537211 */ /* 0x000fe200020f0eff */
[----:B------:R-:W-:Y:S01]  /*3080*/  IMAD R68, R71, 0x2, R70 ;  /* 0x0000000247447824 */ /* 0x000fe200078e0246 */
[C---:B------:R-:W-:Y:S02]  /*3090*/  IADD3 R80, P4, PT, R70.reuse, R171, RZ ;  /* 0x000000ab46507210 */ /* 0x040fe40007f9e0ff */
[----:B------:R-:W-:Y:S01]  /*30a0*/  PRMT R202, RZ, 0x7610, R202 ;  /* 0x00007610ffca7816 */ /* 0x000fe200000000ca */
[----:B------:R-:W2:Y:S01]  /*30b0*/  @P2 LDG.E.U8 R222, desc[UR28][R82.64] ;  /* 0x0000001c52de2981 */ /* 0x000ea2000c1e1100 */
[----:B------:R-:W-:Y:S02]  /*30c0*/  LEA.HI.X.SX32 R81, R70, R69, 0x1, P4 ;  /* 0x0000004546517211 */ /* 0x000fe400020f0eff */
[----:B------:R-:W-:-:S02]  /*30d0*/  IADD3 R78, P4, PT, R68, R171, RZ ;  /* 0x000000ab444e7210 */ /* 0x000fc40007f9e0ff */
[----:B------:R-:W-:Y:S01]  /*30e0*/  PRMT R211, RZ, 0x7610, R211 ;  /* 0x00007610ffd37816 */ /* 0x000fe200000000d3 */
[----:B------:R-:W2:Y:S01]  /*30f0*/  @P2 LDG.E.U8 R219, desc[UR28][R80.64] ;  /* 0x0000001c50db2981 */ /* 0x000ea2000c1e1100 */
[C---:B------:R-:W-:Y:S02]  /*3100*/  LEA R70, R71.reuse, R68, 0x1 ;  /* 0x0000004447467211 */ /* 0x040fe400078e08ff */
[----:B------:R-:W-:Y:S02]  /*3110*/  LEA.HI.X.SX32 R79, R68, R69, 0x1, P4 ;  /* 0x00000045444f7211 */ /* 0x000fe400020f0eff */
[----:B------:R-:W-:Y:S01]  /*3120*/  PRMT R209, RZ, 0x7610, R209 ;  /* 0x00007610ffd17816 */ /* 0x000fe200000000d1 */
[C---:B------:R-:W-:Y:S01]  /*3130*/  IMAD R68, R71.reuse, 0x2, R70 ;  /* 0x0000000247447824 */ /* 0x040fe200078e0246 */
[C---:B------:R-:W-:Y:S01]  /*3140*/  IADD3 R76, P4, PT, R70.reuse, R171, RZ ;  /* 0x000000ab464c7210 */ /* 0x040fe20007f9e0ff */
[----:B------:R-:W2:Y:S03]  /*3150*/  @P2 LDG.E.U8 R204, desc[UR28][R78.64] ;  /* 0x0000001c4ecc2981 */ /* 0x000ea6000c1e1100 */
[----:B------:R-:W-:Y:S01]  /*3160*/  LEA.HI.X.SX32 R77, R70, R69, 0x1, P4 ;  /* 0x00000045464d7211 */ /* 0x000fe200020f0eff */
[----:B------:R-:W-:Y:S01]  /*3170*/  IMAD R70, R71, 0x2, R68 ;  /* 0x0000000247467824 */ /* 0x000fe200078e0244 */
[----:B------:R-:W-:-:S02]  /*3180*/  IADD3 R74, P4, PT, R68, R171, RZ ;  /* 0x000000ab444a7210 */ /* 0x000fc40007f9e0ff */
[----:B------:R-:W-:Y:S02]  /*3190*/  PRMT R207, RZ, 0x7610, R207 ;  /* 0x00007610ffcf7816 */ /* 0x000fe400000000cf */
[----:B------:R-:W-:Y:S02]  /*31a0*/  PRMT R205, RZ, 0x7610, R205 ;  /* 0x00007610ffcd7816 */ /* 0x000fe400000000cd */
[----:B------:R-:W-:Y:S02]  /*31b0*/  PRMT R203, RZ, 0x7610, R203 ;  /* 0x00007610ffcb7816 */ /* 0x000fe400000000cb */
[----:B------:R-:W-:Y:S01]  /*31c0*/  PRMT R201, RZ, 0x7610, R201 ;  /* 0x00007610ffc97816 */ /* 0x000fe200000000c9 */
[--C-:B------:R-:W-:Y:S01]  /*31d0*/  FFMA R4, R4, UR6, -R3.reuse ;  /* 0x0000000604047c23 */ /* 0x100fe20008000803 */
[----:B------:R-:W-:Y:S01]  /*31e0*/  LEA.HI.X.SX32 R75, R68, R69, 0x1, P4 ;  /* 0x00000045444b7211 */ /* 0x000fe200020f0eff */
[----:B------:R-:W-:Y:S01]  /*31f0*/  IMAD R68, R71, 0x2, R70 ;  /* 0x0000000247447824 */ /* 0x000fe200078e0246 */
[C---:B------:R-:W-:Y:S01]  /*3200*/  IADD3 R72, P5, PT, R70.reuse, R171, RZ ;  /* 0x000000ab46487210 */ /* 0x040fe20007fbe0ff */
[----:B------:R-:W-:Y:S01]  /*3210*/  FFMA R5, R5, UR6, -R3 ;  /* 0x0000000605057c23 */ /* 0x000fe20008000803 */
[----:B------:R-:W2:Y:S02]  /*3220*/  @P2 LDG.E.U8 R213, desc[UR28][R124.64] ;  /* 0x0000001c7cd52981 */ /* 0x000ea4000c1e1100 */
[----:B0-----:R-:W-:-:S02]  /*3230*/  LEA.HI.X.SX32 R73, R70, R69, 0x1, P5 ;  /* 0x0000004546497211 */ /* 0x001fc400028f0eff */
[C---:B------:R-:W-:Y:S01]  /*3240*/  IADD3 R70, P4, PT, R68.reuse, R171, RZ ;  /* 0x000000ab44467210 */ /* 0x040fe20007f9e0ff */
[----:B------:R-:W2:Y:S01]  /*3250*/  @P2 LDG.E.U8 R220, desc[UR28][R74.64] ;  /* 0x0000001c4adc2981 */ /* 0x000ea2000c1e1100 */
[----:B------:R-:W-:Y:S02]  /*3260*/  LEA R236, R71, R68, 0x1 ;  /* 0x0000004447ec7211 */ /* 0x000fe400078e08ff */
[----:B------:R-:W-:Y:S01]  /*3270*/  LEA.HI.X.SX32 R71, R68, R69, 0x1, P4 ;  /* 0x0000004544477211 */ /* 0x000fe200020f0eff */
[----:B------:R-:W2:Y:S01]  /*3280*/  @P2 LDG.E.U8 R217, desc[UR28][R72.64] ;  /* 0x0000001c48d92981 */ /* 0x000ea2000c1e1100 */
[C---:B------:R-:W-:Y:S02]  /*3290*/  IADD3 R68, P4, PT, R236.reuse, R171, RZ ;  /* 0x000000abec447210 */ /* 0x040fe40007f9e0ff */
[----:B------:R-:W-:Y:S01]  /*32a0*/  PRMT R171, RZ, 0x7610, R171 ;  /* 0x00007610ffab7816 */ /* 0x000fe200000000ab */
[----:B------:R-:W2:Y:S01]  /*32b0*/  @P2 LDG.E.U8 R202, desc[UR28][R70.64] ;  /* 0x0000001c46ca2981 */ /* 0x000ea2000c1e1100 */
[----:B------:R-:W-:Y:S01]  /*32c0*/  LEA.HI.X.SX32 R69, R236, R69, 0x1, P4 ;  /* 0x00000045ec457211 */ /* 0x000fe200020f0eff */
[----:B------:R-:W-:-:S02]  /*32d0*/  FFMA R6, R6, UR6, -R3 ;  /* 0x0000000606067c23 */ /* 0x000fc40008000803 */
[----:B------:R-:W2:Y:S01]  /*32e0*/  @P2 LDG.E.U8 R211, desc[UR28][R116.64] ;  /* 0x0000001c74d32981 */ /* 0x000ea2000c1e1100 */
[----:B------:R-:W-:-:S03]  /*32f0*/  FMUL R4, R4, 1.4426950216293334961 ;  /* 0x3fb8aa3b04047820 */ /* 0x000fc60000400000 */
[----:B------:R-:W2:Y:S01]  /*3300*/  @P2 LDG.E.U8 R209, desc[UR28][R108.64] ;  /* 0x0000001c6cd12981 */ /* 0x000ea2000c1e1100 */
[----:B------:R-:W-:-:S03]  /*3310*/  FMUL R5, R5, 1.4426950216293334961 ;  /* 0x3fb8aa3b05057820 */ /* 0x000fc60000400000 */
[----:B------:R-:W2:Y:S04]  /*3320*/  @P2 LDG.E.U8 R207, desc[UR28][R100.64] ;  /* 0x0000001c64cf2981 */ /* 0x000ea8000c1e1100 */
[----:B------:R-:W2:Y:S04]  /*3330*/  @P2 LDG.E.U8 R205, desc[UR28][R92.64] ;  /* 0x0000001c5ccd2981 */ /* 0x000ea8000c1e1100 */
[----:B------:R-:W2:Y:S04]  /*3340*/  @P2 LDG.E.U8 R203, desc[UR28][R84.64] ;  /* 0x0000001c54cb2981 */ /* 0x000ea8000c1e1100 */
[----:B------:R-:W2:Y:S04]  /*3350*/  @P2 LDG.E.U8 R201, desc[UR28][R76.64] ;  /* 0x0000001c4cc92981 */ /* 0x000ea8000c1e1100 */
[----:B------:R-:W2:Y:S01]  /*3360*/  @P2 LDG.E.U8 R171, desc[UR28][R68.64] ;  /* 0x0000001c44ab2981 */ /* 0x000ea2000c1e1100 */
[----:B------:R-:W-:Y:S01]  /*3370*/  FMUL R235, R6, 1.4426950216293334961 ;  /* 0x3fb8aa3b06eb7820 */ /* 0x000fe20000400000 */
[--C-:B------:R-:W-:Y:S01]  /*3380*/  FFMA R6, R7, UR6, -R3.reuse ;  /* 0x0000000607067c23 */ /* 0x100fe20008000803 */
[----:B------:R-:W-:Y:S03]  /*3390*/  MUFU.EX2 R4, R4 ;  /* 0x0000000400047308 */ /* 0x000fe60000000800 */
[----:B------:R-:W-:Y:S01]  /*33a0*/  FMUL R236, R6, 1.4426950216293334961 ;  /* 0x3fb8aa3b06ec7820 */ /* 0x000fe20000400000 */
[----:B------:R-:W-:-:S04]  /*33b0*/  FFMA R6, R8, UR6, -R3 ;  /* 0x0000000608067c23 */ /* 0x000fc80008000803 */
[----:B------:R-:W0:Y:S01]  /*33c0*/  MUFU.EX2 R5, R5 ;  /* 0x0000000500057308 */ /* 0x000e220000000800 */
[----:B------:R-:W-:Y:S01]  /*33d0*/  FMUL R6, R6, 1.4426950216293334961 ;  /* 0x3fb8aa3b06067820 */ /* 0x000fe20000400000 */
[--C-:B------:R-:W-:Y:S01]  /*33e0*/  FFMA R9, R9, UR6, -R3.reuse ;  /* 0x0000000609097c23 */ /* 0x100fe20008000803 */
[--C-:B------:R-:W-:Y:S01]  /*33f0*/  FFMA R11, R11, UR6, -R3.reuse ;  /* 0x000000060b0b7c23 */ /* 0x100fe20008000803 */
[--C-:B------:R-:W-:Y:S01]  /*3400*/  FFMA R13, R13, UR6, -R3.reuse ;  /* 0x000000060d0d7c23 */ /* 0x100fe20008000803 */
[----:B------:R-:W-:-:S03]  /*3410*/  FFMA R26, R26, UR6, -R3 ;  /* 0x000000061a1a7c23 */ /* 0x000fc60008000803 */
[----:B------:R-:W1:Y:S01]  /*3420*/  MUFU.EX2 R7, R235 ;  /* 0x000000eb00077308 */ /* 0x000e620000000800 */
[--C-:B------:R-:W-:Y:S01]  /*3430*/  FFMA R17, R17, UR6, -R3.reuse ;  /* 0x0000000611117c23 */ /* 0x100fe20008000803 */
[--C-:B------:R-:W-:Y:S01]  /*3440*/  FFMA R14, R14, UR6, -R3.reuse ;  /* 0x000000060e0e7c23 */ /* 0x100fe20008000803 */
[--C-:B------:R-:W-:Y:S01]  /*3450*/  FFMA R21, R21, UR6, -R3.reuse ;  /* 0x0000000615157c23 */ /* 0x100fe20008000803 */
[----:B------:R-:W-:Y:S01]  /*3460*/  FMUL R9, R9, 1.4426950216293334961 ;  /* 0x3fb8aa3b09097820 */ /* 0x000fe20000400000 */
[--C-:B------:R-:W-:Y:S01]  /*3470*/  FFMA R10, R10, UR6, -R3.reuse ;  /* 0x000000060a0a7c23 */ /* 0x100fe20008000803 */
[----:B------:R-:W-:Y:S02]  /*3480*/  FMUL R238, R11, 1.4426950216293334961 ;  /* 0x3fb8aa3b0bee7820 */ /* 0x000fe40000400000 */
[----:B------:R-:W0:Y:S01]  /*3490*/  MUFU.EX2 R8, R236 ;  /* 0x000000ec00087308 */ /* 0x000e220000000800 */
[--C-:B------:R-:W-:Y:S01]  /*34a0*/  FFMA R12, R12, UR6, -R3.reuse ;  /* 0x000000060c0c7c23 */ /* 0x100fe20008000803 */
[----:B------:R-:W-:Y:S01]  /*34b0*/  FMUL R11, R13, 1.4426950216293334961 ;  /* 0x3fb8aa3b0d0b7820 */ /* 0x000fe20000400000 */
[----:B------:R-:W-:Y:S01]  /*34c0*/  FMUL R26, R26, 1.4426950216293334961 ;  /* 0x3fb8aa3b1a1a7820 */ /* 0x000fe20000400000 */
[----:B------:R-:W-:Y:S01]  /*34d0*/  FMUL R13, R17, 1.4426950216293334961 ;  /* 0x3fb8aa3b110d7820 */ /* 0x000fe20000400000 */
[--C-:B------:R-:W-:Y:S01]  /*34e0*/  FFMA R36, R36, UR6, -R3.reuse ;  /* 0x0000000624247c23 */ /* 0x100fe20008000803 */
[----:B------:R-:W-:Y:S01]  /*34f0*/  FMUL R14, R14, 1.4426950216293334961 ;  /* 0x3fb8aa3b0e0e7820 */ /* 0x000fe20000400000 */
[----:B------:R-:W-:Y:S01]  /*3500*/  FMUL R17, R21, 1.4426950216293334961 ;  /* 0x3fb8aa3b15117820 */ /* 0x000fe20000400000 */
[----:B------:R-:W0:Y:S01]  /*3510*/  MUFU.EX2 R6, R6 ;  /* 0x0000000600067308 */ /* 0x000e220000000800 */
[----:B------:R-:W-:Y:S01]  /*3520*/  FMUL R237, R10, 1.4426950216293334961 ;  /* 0x3fb8aa3b0aed7820 */ /* 0x000fe20000400000 */
[--C-:B------:R-:W-:Y:S01]  /*3530*/  FFMA R19, R19, UR6, -R3.reuse ;  /* 0x0000000613137c23 */ /* 0x100fe20008000803 */
[--C-:B------:R-:W-:Y:S01]  /*3540*/  FFMA R20, R20, UR6, -R3.reuse ;  /* 0x0000000614147c23 */ /* 0x100fe20008000803 */
[--C-:B------:R-:W-:Y:S01]  /*3550*/  FFMA R21, R27, UR6, -R3.reuse ;  /* 0x000000061b157c23 */ /* 0x100fe20008000803 */
[----:B------:R-:W-:Y:S01]  /*3560*/  FMUL R10, R12, 1.4426950216293334961 ;  /* 0x3fb8aa3b0c0a7820 */ /* 0x000fe20000400000 */
[--C-:B------:R-:W-:Y:S01]  /*3570*/  FFMA R25, R25, UR6, -R3.reuse ;  /* 0x0000000619197c23 */ /* 0x100fe20008000803 */
[--C-:B------:R-:W-:Y:S01]  /*3580*/  FFMA R12, R15, UR6, -R3.reuse ;  /* 0x000000060f0c7c23 */ /* 0x100fe20008000803 */
[----:B------:R0:W-:Y:S01]  /*3590*/  MUFU.EX2 R27, R26 ;  /* 0x0000001a001b7308 */ /* 0x0001e20000000800 */
[--C-:B------:R-:W-:Y:S01]  /*35a0*/  FFMA R33, R33, UR6, -R3.reuse ;  /* 0x0000000621217c23 */ /* 0x100fe20008000803 */
[----:B------:R-:W-:-:S06]  /*35b0*/  FFMA R24, R24, UR6, -R3 ;  /* 0x0000000618187c23 */ /* 0x000fcc0008000803 */
[----:B------:R-:W1:Y:S01]  /*35c0*/  MUFU.EX2 R9, R9 ;  /* 0x0000000900097308 */ /* 0x000e620000000800 */
[----:B0-----:R-:W-:Y:S01]  /*35d0*/  FMUL R26, R36, 1.4426950216293334961 ;  /* 0x3fb8aa3b241a7820 */ /* 0x001fe20000400000 */
[----:B------:R-:W-:-:S06]  /*35e0*/  FADD R36, R4, R5 ;  /* 0x0000000504247221 */ /* 0x000fcc0000000000 */
[----:B------:R0:W-:Y:S08]  /*35f0*/  MUFU.EX2 R236, R238 ;  /* 0x000000ee00ec7308 */ /* 0x0001f00000000800 */
[----:B------:R1:W-:Y:S01]  /*3600*/  MUFU.EX2 R15, R14 ;  /* 0x0000000e000f7308 */ /* 0x0003e20000000800 */
[----:B0-----:R-:W-:Y:S01]  /*3610*/  FMUL R238, R19, 1.4426950216293334961 ;  /* 0x3fb8aa3b13ee7820 */ /* 0x001fe20000400000 */
[----:B------:R-:W-:Y:S01]  /*3620*/  FFMA R19, R23, UR6, -R3 ;  /* 0x0000000617137c23 */ /* 0x000fe20008000803 */
[----:B-1----:R-:W-:Y:S01]  /*3630*/  FMUL R14, R20, 1.4426950216293334961 ;  /* 0x3fb8aa3b140e7820 */ /* 0x002fe20000400000 */
[----:B------:R-:W-:-:S04]  /*3640*/  FMUL R20, R25, 1.4426950216293334961 ;  /* 0x3fb8aa3b19147820 */ /* 0x000fc80000400000 */
[----:B------:R0:W1:Y:S01]  /*3650*/  MUFU.EX2 R235, R237 ;  /* 0x000000ed00eb7308 */ /* 0x0000620000000800 */
[----:B------:R-:W-:Y:S01]  /*3660*/  FMUL R25, R33, 1.4426950216293334961 ;  /* 0x3fb8aa3b21197820 */ /* 0x000fe20000400000 */
[----:B------:R-:W-:Y:S01]  /*3670*/  FADD R33, R7, R36 ;  /* 0x0000002407217221 */ /* 0x000fe20000000000 */
[----:B------:R-:W-:Y:S01]  /*3680*/  FMUL R239, R19, 1.4426950216293334961 ;  /* 0x3fb8aa3b13ef7820 */ /* 0x000fe20000400000 */
[----:B------:R-:W-:Y:S01]  /*3690*/  FMUL R19, R24, 1.4426950216293334961 ;  /* 0x3fb8aa3b18137820 */ /* 0x000fe20000400000 */
[----:B------:R-:W-:Y:S01]  /*36a0*/  FMUL R24, R21, 1.4426950216293334961 ;  /* 0x3fb8aa3b15187820 */ /* 0x000fe20000400000 */
[----:B------:R-:W-:Y:S01]  /*36b0*/  FADD R33, R8, R33 ;  /* 0x0000002108217221 */ /* 0x000fe20000000000 */
[--C-:B------:R-:W-:Y:S01]  /*36c0*/  FFMA R32, R32, UR6, -R3.reuse ;  /* 0x0000000620207c23 */ /* 0x100fe20008000803 */
[--C-:B------:R-:W-:Y:S01]  /*36d0*/  FFMA R34, R34, UR6, -R3.reuse ;  /* 0x0000000622227c23 */ /* 0x100fe20008000803 */
[----:B------:R-:W1:Y:S01]  /*36e0*/  MUFU.EX2 R10, R10 ;  /* 0x0000000a000a7308 */ /* 0x000e620000000800 */
[--C-:B------:R-:W-:Y:S01]  /*36f0*/  FFMA R21, R28, UR6, -R3.reuse ;  /* 0x000000061c157c23 */ /* 0x100fe20008000803 */
[----:B------:R-:W-:Y:S01]  /*3700*/  FFMA R38, R38, UR6, -R3 ;  /* 0x0000000626267c23 */ /* 0x000fe20008000803 */
[----:B------:R-:W-:Y:S01]  /*3710*/  F2FP.SATFINITE.E4M3.F32.PACK_AB_MERGE_C R36, R8, R7, RZ ;  /* 0x000000070824723e */ /* 0x000fe200048070ff */
[----:B------:R-:W-:-:S04]  /*3720*/  FADD R8, R6, R33 ;  /* 0x0000002106087221 */ /* 0x000fc80000000000 */
[----:B------:R1:W-:Y:S01]  /*3730*/  MUFU.EX2 R28, R24 ;  /* 0x00000018001c7308 */ /* 0x0003e20000000800 */
[----:B0-----:R-:W-:Y:S01]  /*3740*/  FMUL R237, R12, 1.4426950216293334961 ;  /* 0x3fb8aa3b0ced7820 */ /* 0x001fe20000400000 */
[----:B------:R-:W-:Y:S01]  /*3750*/  FFMA R12, R16, UR6, -R3 ;  /* 0x00000006100c7c23 */ /* 0x000fe20008000803 */
[----:B-1----:R-:W-:Y:S01]  /*3760*/  FMUL R24, R32, 1.4426950216293334961 ;  /* 0x3fb8aa3b20187820 */ /* 0x002fe20000400000 */
[----:B------:R-:W-:-:S04]  /*3770*/  FMUL R32, R34, 1.4426950216293334961 ;  /* 0x3fb8aa3b22207820 */ /* 0x000fc80000400000 */
[----:B------:R-:W0:Y:S01]  /*3780*/  MUFU.EX2 R11, R11 ;  /* 0x0000000b000b7308 */ /* 0x000e220000000800 */
[----:B------:R-:W-:Y:S01]  /*3790*/  FMUL R34, R38, 1.4426950216293334961 ;  /* 0x3fb8aa3b26227820 */ /* 0x000fe20000400000 */
[----:B------:R-:W-:Y:S01]  /*37a0*/  FADD R38, R9, R8 ;  /* 0x0000000809267221 */ /* 0x000fe20000000000 */
[----:B------:R-:W-:-:S03]  /*37b0*/  FMUL R12, R12, 1.4426950216293334961 ;  /* 0x3fb8aa3b0c0c7820 */ /* 0x000fc60000400000 */
[----:B------:R-:W-:Y:S01]  /*37c0*/  FADD R33, R235, R38 ;  /* 0x00000026eb217221 */ /* 0x000fe20000000000 */
[--C-:B------:R-:W-:Y:S01]  /*37d0*/  FFMA R40, R40, UR6, -R3.reuse ;  /* 0x0000000628287c23 */ /* 0x100fe20008000803 */
[----:B------:R-:W1:Y:S01]  /*37e0*/  MUFU.EX2 R16, R237 ;  /* 0x000000ed00107308 */ /* 0x000e620000000800 */
[----:B------:R-:W-:Y:S01]  /*37f0*/  FFMA R18, R18, UR6, -R3 ;  /* 0x0000000612127c23 */ /* 0x000fe20008000803 */
[----:B------:R-:W-:Y:S01]  /*3800*/  FADD R33, R236, R33 ;  /* 0x00000021ec217221 */ /* 0x000fe20000000000 */
[----:B------:R-:W-:Y:S02]  /*3810*/  FMUL R7, R40, 1.4426950216293334961 ;  /* 0x3fb8aa3b28077820 */ /* 0x000fe40000400000 */
[----:B------:R-:W-:Y:S01]  /*3820*/  FMUL R18, R18, 1.4426950216293334961 ;  /* 0x3fb8aa3b12127820 */ /* 0x000fe20000400000 */
[----:B------:R-:W-:Y:S02]  /*3830*/  FADD R40, R10, R33 ;  /* 0x000000210a287221 */ /* 0x000fe40000000000 */
[----:B------:R-:W1:Y:S02]  /*3840*/  MUFU.EX2 R12, R12 ;  /* 0x0000000c000c7308 */ /* 0x000e640000000800 */
[----:B0-----:R-:W-:Y:S01]  /*3850*/  FADD R40, R11, R40 ;  /* 0x000000280b287221 */ /* 0x001fe20000000000 */
[----:B------:R-:W-:-:S05]  /*3860*/  FFMA R41, R41, UR6, -R3 ;  /* 0x0000000629297c23 */ /* 0x000fca0008000803 */
[----:B------:R-:W0:Y:S01]  /*3870*/  MUFU.EX2 R13, R13 ;  /* 0x0000000d000d7308 */ /* 0x000e220000000800 */
[----:B------:R-:W-:Y:S01]  /*3880*/  FADD R33, R15, R40 ;  /* 0x000000280f217221 */ /* 0x000fe20000000000 */
[----:B------:R-:W-:-:S06]  /*3890*/  FMUL R8, R41, 1.4426950216293334961 ;  /* 0x3fb8aa3b29087820 */ /* 0x000fcc0000400000 */
[----:B------:R-:W0:Y:S01]  /*38a0*/  MUFU.EX2 R18, R18 ;  /* 0x0000001200127308 */ /* 0x000e220000000800 */
[----:B-1----:R-:W-:Y:S01]  /*38b0*/  FADD R41, R16, R33 ;  /* 0x0000002110297221 */ /* 0x002fe20000000000 */
[----:B------:R-:W-:-:S06]  /*38c0*/  FFMA R22, R22, UR6, -R3 ;  /* 0x0000000616167c23 */ /* 0x000fcc0008000803 */
[----:B------:R-:W1:Y:S01]  /*38d0*/  MUFU.EX2 R237, R238 ;  /* 0x000000ee00ed7308 */ /* 0x000e620000000800 */
[----:B------:R-:W-:Y:S01]  /*38e0*/  FADD R40, R12, R41 ;  /* 0x000000290c287221 */ /* 0x000fe20000000000 */
[----:B------:R-:W-:Y:S01]  /*38f0*/  FMUL R22, R22, 1.4426950216293334961 ;  /* 0x3fb8aa3b16167820 */ /* 0x000fe20000400000 */
[----:B------:R-:W-:-:S05]  /*3900*/  FFMA R42, R42, UR6, -R3 ;  /* 0x000000062a2a7c23 */ /* 0x000fca0008000803 */
[----:B------:R-:W1:Y:S01]  /*3910*/  MUFU.EX2 R14, R14 ;  /* 0x0000000e000e7308 */ /* 0x000e620000000800 */
[----:B0-----:R-:W-:Y:S01]  /*3920*/  FADD R41, R13, R40 ;  /* 0x000000280d297221 */ /* 0x001fe20000000000 */
[----:B------:R-:W-:-:S06]  /*3930*/  FMUL R38, R42, 1.4426950216293334961 ;  /* 0x3fb8aa3b2a267820 */ /* 0x000fcc0000400000 */
[----:B------:R-:W0:Y:S01]  /*3940*/  MUFU.EX2 R17, R17 ;  /* 0x0000001100117308 */ /* 0x000e220000000800 */
[----:B------:R-:W-:-:S07]  /*3950*/  FADD R42, R18, R41 ;  /* 0x00000029122a7221 */ /* 0x000fce0000000000 */
[----:B------:R0:W0:Y:S01]  /*3960*/  MUFU.EX2 R23, R22 ;  /* 0x0000001600177308 */ /* 0x0000220000000800 */
[----:B-1----:R-:W-:Y:S01]  /*3970*/  FADD R41, R237, R42 ;  /* 0x0000002aed297221 */ /* 0x002fe20000000000 */
[----:B------:R-:W-:-:S06]  /*3980*/  FFMA R29, R29, UR6, -R3 ;  /* 0x000000061d1d7c23 */ /* 0x000fcc0008000803 */
[----:B------:R-:W1:Y:S01]  /*3990*/  MUFU.EX2 R238, R239 ;  /* 0x000000ef00ee7308 */ /* 0x000e620000000800 */
[----:B------:R-:W-:Y:S01]  /*39a0*/  FADD R42, R14, R41 ;  /* 0x000000290e2a7221 */ /* 0x000fe20000000000 */
[--C-:B------:R-:W-:Y:S01]  /*39b0*/  FFMA R37, R37, UR6, -R3.reuse ;  /* 0x0000000625257c23 */ /* 0x100fe20008000803 */
[--C-:B------:R-:W-:Y:S01]  /*39c0*/  FFMA R39, R39, UR6, -R3.reuse ;  /* 0x0000000627277c23 */ /* 0x100fe20008000803 */
[----:B------:R-:W-:-:S04]  /*39d0*/  FFMA R43, R43, UR6, -R3 ;  /* 0x000000062b2b7c23 */ /* 0x000fc80008000803 */
[----:B------:R-:W3:Y:S01]  /*39e0*/  MUFU.EX2 R19, R19 ;  /* 0x0000001300137308 */ /* 0x000ee20000000800 */
[----:B0-----:R-:W-:Y:S01]  /*39f0*/  FMUL R22, R29, 1.4426950216293334961 ;  /* 0x3fb8aa3b1d167820 */ /* 0x001fe20000400000 */
[----:B------:R-:W-:Y:S01]  /*3a00*/  FADD R42, R17, R42 ;  /* 0x0000002a112a7221 */ /* 0x000fe20000000000 */
[----:B------:R-:W-:Y:S01]  /*3a10*/  FMUL R29, R37, 1.4426950216293334961 ;  /* 0x3fb8aa3b251d7820 */ /* 0x000fe20000400000 */
[----:B------:R-:W-:-:S04]  /*3a20*/  FMUL R37, R39, 1.4426950216293334961 ;  /* 0x3fb8aa3b27257820 */ /* 0x000fc80000400000 */
[----:B------:R-:W0:Y:S01]  /*3a30*/  MUFU.EX2 R20, R20 ;  /* 0x0000001400147308 */ /* 0x000e220000000800 */
[----:B------:R-:W-:Y:S01]  /*3a40*/  FMUL R39, R43, 1.4426950216293334961 ;  /* 0x3fb8aa3b2b277820 */ /* 0x000fe20000400000 */
[----:B------:R-:W-:Y:S01]  /*3a50*/  FADD R43, R23, R42 ;  /* 0x0000002a172b7221 */ /* 0x000fe20000000000 */
[----:B------:R-:W-:Y:S01]  /*3a60*/  FMUL R21, R21, 1.4426950216293334961 ;  /* 0x3fb8aa3b15157820 */ /* 0x000fe20000400000 */
[----:B------:R-:W-:Y:S02]  /*3a70*/  FFMA R30, R30, UR6, -R3 ;  /* 0x000000061e1e7c23 */ /* 0x000fe40008000803 */
[----:B-1----:R-:W-:Y:S01]  /*3a80*/  FADD R42, R238, R43 ;  /* 0x0000002bee2a7221 */ /* 0x002fe20000000000 */
[--C-:B------:R-:W-:Y:S02]  /*3a90*/  FFMA R31, R31, UR6, -R3.reuse ;  /* 0x000000061f1f7c23 */ /* 0x100fe40008000803 */
[----:B------:R-:W1:Y:S01]  /*3aa0*/  MUFU.EX2 R21, R21 ;  /* 0x0000001500157308 */ /* 0x000e620000000800 */
[----:B---3--:R-:W-:Y:S01]  /*3ab0*/  FADD R43, R19, R42 ;  /* 0x0000002a132b7221 */ /* 0x008fe20000000000 */
[----:B------:R-:W-:Y:S01]  /*3ac0*/  FMUL R30, R30, 1.4426950216293334961 ;  /* 0x3fb8aa3b1e1e7820 */ /* 0x000fe20000400000 */
[----:B------:R-:W-:Y:S01]  /*3ad0*/  FMUL R31, R31, 1.4426950216293334961 ;  /* 0x3fb8aa3b1f1f7820 */ /* 0x000fe20000400000 */
[----:B------:R-:W-:-:S04]  /*3ae0*/  FFMA R44, R44, UR6, -R3 ;  /* 0x000000062c2c7c23 */ /* 0x000fc80008000803 */
[----:B------:R-:W3:Y:S01]  /*3af0*/  MUFU.EX2 R22, R22 ;  /* 0x0000001600167308 */ /* 0x000ee20000000800 */
[----:B0-----:R-:W-:Y:S01]  /*3b00*/  FADD R42, R20, R43 ;  /* 0x0000002b142a7221 */ /* 0x001fe20000000000 */
[----:B------:R-:W-:-:S03]  /*3b10*/  FMUL R33, R44, 1.4426950216293334961 ;  /* 0x3fb8aa3b2c217820 */ /* 0x000fc60000400000 */
[----:B------:R-:W-:-:S03]  /*3b20*/  FADD R43, R27, R42 ;  /* 0x0000002a1b2b7221 */ /* 0x000fc60000000000 */
[----:B------:R-:W0:Y:S01]  /*3b30*/  MUFU.EX2 R30, R30 ;  /* 0x0000001e001e7308 */ /* 0x000e220000000800 */
[----:B------:R-:W-:Y:S01]  /*3b40*/  FFMA R45, R45, UR6, -R3 ;  /* 0x000000062d2d7c23 */ /* 0x000fe20008000803 */
[----:B------:R-:W-:-:S06]  /*3b50*/  FADD R44, R28, R43 ;  /* 0x0000002b1c2c7221 */ /* 0x000fcc0000000000 */
[----:B------:R-:W0:Y:S01]  /*3b60*/  MUFU.EX2 R31, R31 ;  /* 0x0000001f001f7308 */ /* 0x000e220000000800 */
[----:B------:R-:W-:Y:S01]  /*3b70*/  FMUL R45, R45, 1.4426950216293334961 ;  /* 0x3fb8aa3b2d2d7820 */ /* 0x000fe20000400000 */
[----:B-1----:R-:W-:Y:S01]  /*3b80*/  FADD R43, R21, R44 ;  /* 0x0000002c152b7221 */ /* 0x002fe20000000000 */
[--C-:B------:R-:W-:Y:S01]  /*3b90*/  FFMA R35, R35, UR6, -R3.reuse ;  /* 0x0000000623237c23 */ /* 0x100fe20008000803 */
[----:B------:R-:W-:-:S04]  /*3ba0*/  FFMA R40, R46, UR6, -R3 ;  /* 0x000000062e287c23 */ /* 0x000fc80008000803 */
[----:B------:R-:W1:Y:S01]  /*3bb0*/  MUFU.EX2 R24, R24 ;  /* 0x0000001800187308 */ /* 0x000e620000000800 */
[----:B------:R-:W-:-:S07]  /*3bc0*/  FMUL R35, R35, 1.4426950216293334961 ;  /* 0x3fb8aa3b23237820 */ /* 0x000fce0000400000 */
[----:B------:R-:W0:Y:S08]  /*3bd0*/  MUFU.EX2 R25, R25 ;  /* 0x0000001900197308 */ /* 0x000e300000000800 */
[----:B------:R3:W-:Y:S02]  /*3be0*/  MUFU.EX2 R46, R45 ;  /* 0x0000002d002e7308 */ /* 0x0007e40000000800 */
[----:B---3--:R-:W-:-:S06]  /*3bf0*/  FADD R45, R22, R43 ;  /* 0x0000002b162d7221 */ /* 0x008fcc0000000000 */
[----:B------:R-:W3:Y:S01]  /*3c00*/  MUFU.EX2 R32, R32 ;  /* 0x0000002000207308 */ /* 0x000ee20000000800 */
[----:B0-----:R-:W-:-:S04]  /*3c10*/  FADD R44, R30, R45 ;  /* 0x0000002d1e2c7221 */ /* 0x001fc80000000000 */
[----:B------:R-:W-:-:S03]  /*3c20*/  FADD R45, R31, R44 ;  /* 0x0000002c1f2d7221 */ /* 0x000fc60000000000 */
[----:B------:R-:W0:Y:S01]  /*3c30*/  MUFU.EX2 R35, R35 ;  /* 0x0000002300237308 */ /* 0x000e220000000800 */
[----:B-1----:R-:W-:-:S07]  /*3c40*/  FADD R44, R24, R45 ;  /* 0x0000002d182c7221 */ /* 0x002fce0000000000 */
[----:B------:R-:W1:Y:S01]  /*3c50*/  MUFU.EX2 R26, R26 ;  /* 0x0000001a001a7308 */ /* 0x000e620000000800 */
[----:B------:R-:W-:-:S07]  /*3c60*/  FADD R45, R25, R44 ;  /* 0x0000002c192d7221 */ /* 0x000fce0000000000 */
[----:B------:R-:W1:Y:S01]  /*3c70*/  MUFU.EX2 R29, R29 ;  /* 0x0000001d001d7308 */ /* 0x000e620000000800 */
[----:B---3--:R-:W-:Y:S01]  /*3c80*/  FADD R44, R32, R45 ;  /* 0x0000002d202c7221 */ /* 0x008fe20000000000 */
[--C-:B------:R-:W-:Y:S01]  /*3c90*/  FFMA R50, R50, UR6, -R3.reuse ;  /* 0x0000000632327c23 */ /* 0x100fe20008000803 */
[----:B------:R-:W-:-:S05]  /*3ca0*/  FFMA R52, R52, UR6, -R3 ;  /* 0x0000000634347c23 */ /* 0x000fca0008000803 */
[----:B------:R-:W3:Y:S01]  /*3cb0*/  MUFU.EX2 R34, R34 ;  /* 0x0000002200227308 */ /* 0x000ee20000000800 */
[----:B0-----:R-:W-:Y:S01]  /*3cc0*/  FADD R45, R35, R44 ;  /* 0x0000002c232d7221 */ /* 0x001fe20000000000 */
[--C-:B------:R-:W-:Y:S01]  /*3cd0*/  FFMA R47, R47, UR6, -R3.reuse ;  /* 0x000000062f2f7c23 */ /* 0x100fe20008000803 */
[----:B------:R-:W-:Y:S01]  /*3ce0*/  FFMA R48, R48, UR6, -R3 ;  /* 0x0000000630307c23 */ /* 0x000fe20008000803 */
[----:B------:R-:W-:-:S04]  /*3cf0*/  FMUL R42, R50, 1.4426950216293334961 ;  /* 0x3fb8aa3b322a7820 */ /* 0x000fc80000400000 */
[----:B------:R-:W0:Y:S01]  /*3d00*/  MUFU.EX2 R37, R37 ;  /* 0x0000002500257308 */ /* 0x000e220000000800 */
[----:B------:R-:W-:Y:S01]  /*3d10*/  FFMA R49, R49, UR6, -R3 ;  /* 0x0000000631317c23 */ /* 0x000fe20008000803 */
[----:B------:R-:W-:Y:S01]  /*3d20*/  FMUL R50, R52, 1.4426950216293334961 ;  /* 0x3fb8aa3b34327820 */ /* 0x000fe20000400000 */
[----:B-1----:R-:W-:Y:S01]  /*3d30*/  FADD R52, R26, R45 ;  /* 0x0000002d1a347221 */ /* 0x002fe20000000000 */
[----:B------:R-:W-:Y:S01]  /*3d40*/  FMUL R41, R47, 1.4426950216293334961 ;  /* 0x3fb8aa3b2f297820 */ /* 0x000fe20000400000 */
[----:B------:R-:W-:-:S03]  /*3d50*/  FMUL R47, R48, 1.4426950216293334961 ;  /* 0x3fb8aa3b302f7820 */ /* 0x000fc60000400000 */
[----:B------:R-:W1:Y:S01]  /*3d60*/  MUFU.EX2 R7, R7 ;  /* 0x0000000700077308 */ /* 0x000e620000000800 */
[----:B------:R-:W-:Y:S01]  /*3d70*/  FMUL R48, R49, 1.4426950216293334961 ;  /* 0x3fb8aa3b31307820 */ /* 0x000fe20000400000 */
[----:B------:R-:W-:-:S06]  /*3d80*/  FADD R49, R29, R52 ;  /* 0x000000341d317221 */ /* 0x000fcc0000000000 */
[----:B------:R-:W1:Y:S01]  /*3d90*/  MUFU.EX2 R8, R8 ;  /* 0x0000000800087308 */ /* 0x000e620000000800 */
[----:B---3--:R-:W-:Y:S01]  /*3da0*/  FADD R52, R34, R49 ;  /* 0x0000003122347221 */ /* 0x008fe20000000000 */
[--C-:B------:R-:W-:Y:S01]  /*3db0*/  FFMA R51, R51, UR6, -R3.reuse ;  /* 0x0000000633337c23 */ /* 0x100fe20008000803 */
[----:B------:R-:W-:-:S05]  /*3dc0*/  FFMA R53, R53, UR6, -R3 ;  /* 0x0000000635357c23 */ /* 0x000fca0008000803 */
[----:B------:R-:W3:Y:S01]  /*3dd0*/  MUFU.EX2 R38, R38 ;  /* 0x0000002600267308 */ /* 0x000ee20000000800 */
[----:B0-----:R-:W-:Y:S01]  /*3de0*/  FADD R52, R37, R52 ;  /* 0x0000003425347221 */ /* 0x001fe20000000000 */
[----:B------:R-:W-:Y:S01]  /*3df0*/  FMUL R43, R51, 1.4426950216293334961 ;  /* 0x3fb8aa3b332b7820 */ /* 0x000fe20000400000 */
[----:B------:R-:W-:-:S05]  /*3e00*/  FMUL R51, R53, 1.4426950216293334961 ;  /* 0x3fb8aa3b35337820 */ /* 0x000fca0000400000 */
[----:B------:R-:W0:Y:S01]  /*3e10*/  MUFU.EX2 R39, R39 ;  /* 0x0000002700277308 */ /* 0x000e220000000800 */
[----:B-1----:R-:W-:Y:S01]  /*3e20*/  FADD R53, R7, R52 ;  /* 0x0000003407357221 */ /* 0x002fe20000000000 */
[----:B------:R-:W-:-:S06]  /*3e30*/  FMUL R40, R40, 1.4426950216293334961 ;  /* 0x3fb8aa3b28287820 */ /* 0x000fcc0000400000 */
[----:B------:R-:W1:Y:S01]  /*3e40*/  MUFU.EX2 R33, R33 ;  /* 0x0000002100217308 */ /* 0x000e620000000800 */
[----:B------:R-:W-:Y:S01]  /*3e50*/  FADD R53, R8, R53 ;  /* 0x0000003508357221 */ /* 0x000fe20000000000 */
[----:B------:R-:W-:-:S03]  /*3e60*/  FFMA R56, R56, UR6, -R3 ;  /* 0x0000000638387c23 */ /* 0x000fc60008000803 */
[----:B---3--:R-:W-:-:S03]  /*3e70*/  FADD R52, R38, R53 ;  /* 0x0000003526347221 */ /* 0x008fc60000000000 */
[----:B------:R-:W3:Y:S01]  /*3e80*/  MUFU.EX2 R40, R40 ;  /* 0x0000002800287308 */ /* 0x000ee20000000800 */
[----:B------:R-:W-:Y:S01]  /*3e90*/  FMUL R49, R56, 1.4426950216293334961 ;  /* 0x3fb8aa3b38317820 */ /* 0x000fe20000400000 */
[----:B0-----:R-:W-:Y:S01]  /*3ea0*/  FADD R56, R39, R52 ;  /* 0x0000003427387221 */ /* 0x001fe20000000000 */
[----:B------:R-:W-:-:S05]  /*3eb0*/  FFMA R55, R55, UR6, -R3 ;  /* 0x0000000637377c23 */ /* 0x000fca0008000803 */
[----:B------:R-:W0:Y:S01]  /*3ec0*/  MUFU.EX2 R41, R41 ;  /* 0x0000002900297308 */ /* 0x000e220000000800 */
[----:B-1----:R-:W-:Y:S01]  /*3ed0*/  FADD R53, R33, R56 ;  /* 0x0000003821357221 */ /* 0x002fe20000000000 */
[----:B------:R-:W-:-:S06]  /*3ee0*/  FMUL R45, R55, 1.4426950216293334961 ;  /* 0x3fb8aa3b372d7820 */ /* 0x000fcc0000400000 */
        /* <DEDUP_REMOVED lines=12> */
[----:B------:R-:W-:-:S06]  /*3fb0*/  FFMA R58, R58, UR6, -R3 ;  /* 0x000000063a3a7c23 */ /* 0x000fcc0008000803 */
[----:B------:R-:W1:Y:S01]  /*3fc0*/  MUFU.EX2 R50, R50 ;  /* 0x0000003200327308 */ /* 0x000e620000000800 */
[----:B------:R-:W-:Y:S01]  /*3fd0*/  FADD R57, R48, R57 ;  /* 0x0000003930397221 */ /* 0x000fe20000000000 */
[----:B------:R-:W-:-:S06]  /*3fe0*/  FMUL R52, R58, 1.4426950216293334961 ;  /* 0x3fb8aa3b3a347820 */ /* 0x000fcc0000400000 */
[----:B------:R-:W1:Y:S01]  /*3ff0*/  MUFU.EX2 R51, R51 ;  /* 0x0000003300337308 */ /* 0x000e620000000800 */
[----:B---3--:R-:W-:Y:S01]  /*4000*/  FADD R58, R42, R57 ;  /* 0x000000392a3a7221 */ /* 0x008fe20000000000 */
[----:B------:R-:W-:-:S06]  /*4010*/  FFMA R60, R60, UR6, -R3 ;  /* 0x000000063c3c7c23 */ /* 0x000fcc0008000803 */
[----:B------:R-:W3:Y:S01]  /*4020*/  MUFU.EX2 R44, R44 ;  /* 0x0000002c002c7308 */ /* 0x000ee20000000800 */
[----:B0-----:R-:W-:Y:S01]  /*4030*/  FADD R57, R43, R58 ;  /* 0x0000003a2b397221 */ /* 0x001fe20000000000 */
[----:B------:R-:W-:-:S06]  /*4040*/  FMUL R55, R60, 1.4426950216293334961 ;  /* 0x3fb8aa3b3c377820 */ /* 0x000fcc0000400000 */
        /* <DEDUP_REMOVED lines=11> */
[----:B------:R-:W-:Y:S01]  /*4100*/  FMUL R56, R61, 1.4426950216293334961 ;  /* 0x3fb8aa3b3d387820 */ /* 0x000fe20000400000 */
[----:B------:R-:W-:-:S05]  /*4110*/  FFMA R62, R62, UR6, -R3 ;  /* 0x000000063e3e7c23 */ /* 0x000fca0008000803 */
[----:B------:R-:W0:Y:S01]  /*4120*/  MUFU.EX2 R53, R53 ;  /* 0x0000003500357308 */ /* 0x000e220000000800 */
[----:B-1----:R-:W-:Y:S01]  /*4130*/  FADD R57, R49, R60 ;  /* 0x0000003c31397221 */ /* 0x002fe20000000000 */
[----:B------:R-:W-:Y:S01]  /*4140*/  FMUL R58, R62, 1.4426950216293334961 ;  /* 0x3fb8aa3b3e3a7820 */ /* 0x000fe20000400000 */
[----:B------:R-:W-:Y:S01]  /*4150*/  FFMA R63, R63, UR6, -R3 ;  /* 0x000000063f3f7c23 */ /* 0x000fe20008000803 */
[----:B------:R-:W-:-:S04]  /*4160*/  IMAD.SHL.U32 R60, R0, 0x10, RZ ;  /* 0x00000010003c7824 */ /* 0x000fc800078e00ff */
[----:B------:R-:W1:Y:S01]  /*4170*/  MUFU.EX2 R55, R55 ;  /* 0x0000003700377308 */ /* 0x000e620000000800 */
[----:B------:R-:W-:Y:S01]  /*4180*/  FADD R57, R54, R57 ;  /* 0x0000003936397221 */ /* 0x000fe20000000000 */
[----:B------:R-:W-:Y:S01]  /*4190*/  FMUL R61, R63, 1.4426950216293334961 ;  /* 0x3fb8aa3b3f3d7820 */ /* 0x000fe20000400000 */
[----:B------:R-:W-:Y:S01]  /*41a0*/  FFMA R64, R64, UR6, -R3 ;  /* 0x0000000640407c23 */ /* 0x000fe20008000803 */
[----:B------:R-:W-:-:S04]  /*41b0*/  LOP3.LUT R63, R60, 0x870, RZ, 0xc0, !PT ;  /* 0x000008703c3f7812 */ /* 0x000fc800078ec0ff */
[----:B------:R-:W1:Y:S01]  /*41c0*/  MUFU.EX2 R56, R56 ;  /* 0x0000003800387308 */ /* 0x000e620000000800 */
[----:B---3--:R-:W-:Y:S01]  /*41d0*/  FADD R60, R52, R57 ;  /* 0x00000039343c7221 */ /* 0x008fe20000000000 */
[----:B------:R-:W-:Y:S01]  /*41e0*/  FFMA R65, R65, UR6, -R3 ;  /* 0x0000000641417c23 */ /* 0x000fe20008000803 */
[----:B------:R-:W-:-:S05]  /*41f0*/  FMUL R64, R64, 1.4426950216293334961 ;  /* 0x3fb8aa3b40407820 */ /* 0x000fca0000400000 */
[----:B------:R-:W3:Y:S01]  /*4200*/  MUFU.EX2 R58, R58 ;  /* 0x0000003a003a7308 */ /* 0x000ee20000000800 */
[----:B------:R-:W-:Y:S01]  /*4210*/  F2FP.SATFINITE.E4M3.F32.PACK_AB_MERGE_C R59, R16, R15, RZ ;  /* 0x0000000f103b723e */ /* 0x000fe200048070ff */
[----:B0-----:R-:W-:Y:S01]  /*4220*/  FADD R62, R53, R60 ;  /* 0x0000003c353e7221 */ /* 0x001fe20000000000 */
[----:B------:R-:W-:Y:S01]  /*4230*/  F2FP.SATFINITE.E4M3.F32.PACK_AB_MERGE_C R235, R236, R235, RZ ;  /* 0x000000ebeceb723e */ /* 0x000fe200048070ff */
[----:B------:R-:W-:Y:S01]  /*4240*/  FMUL R16, R65, 1.4426950216293334961 ;  /* 0x3fb8aa3b41107820 */ /* 0x000fe20000400000 */
[----:B------:R-:W-:-:S03]  /*4250*/  FFMA R66, R66, UR6, -R3 ;  /* 0x0000000642427c23 */ /* 0x000fc60008000803 */
[----:B------:R-:W0:Y:S01]  /*4260*/  MUFU.EX2 R61, R61 ;  /* 0x0000003d003d7308 */ /* 0x000e220000000800 */
[----:B------:R-:W-:Y:S02]  /*4270*/  IMAD.SHL.U32 R236, R0, 0x4, RZ ;  /* 0x0000000400ec7824 */ /* 0x000fe400078e00ff */
[----:B-1----:R-:W-:Y:S01]  /*4280*/  FADD R57, R55, R62 ;  /* 0x0000003e37397221 */ /* 0x002fe20000000000 */
[----:B------:R-:W-:Y:S01]  /*4290*/  FMUL R60, R66, 1.4426950216293334961 ;  /* 0x3fb8aa3b423c7820 */ /* 0x000fe20000400000 */
[----:B------:R-:W-:-:S03]  /*42a0*/  IMAD.SHL.U32 R62, R0, 0x80, RZ ;  /* 0x00000080003e7824 */ /* 0x000fc600078e00ff */
[----:B------:R-:W1:Y:S01]  /*42b0*/  MUFU.EX2 R15, R64 ;  /* 0x00000040000f7308 */ /* 0x000e620000000800 */
[----:B------:R-:W-:Y:S01]  /*42c0*/  LOP3.LUT R65, R63, 0x40, R236, 0x78, !PT ;  /* 0x000000403f417812 */ /* 0x000fe200078e78ec */
[----:B------:R-:W-:-:S06]  /*42d0*/  FADD R63, R56, R57 ;  /* 0x00000039383f7221 */ /* 0x000fcc0000000000 */
[----:B------:R-:W2:Y:S01]  /*42e0*/  MUFU.EX2 R16, R16 ;  /* 0x0000001000107308 */ /* 0x000ea20000000800 */
[----:B------:R-:W-:Y:S01]  /*42f0*/  LOP3.LUT R57, R65, 0x3780, R62, 0xf8, !PT ;  /* 0x0000378041397812 */ /* 0x000fe200078ef83e */
[----:B---3--:R-:W-:-:S06]  /*4300*/  FADD R62, R58, R63 ;  /* 0x0000003f3a3e7221 */ /* 0x008fcc0000000000 */
[----:B------:R-:W3:Y:S01]  /*4310*/  MUFU.EX2 R60, R60 ;  /* 0x0000003c003c7308 */ /* 0x000ee20000000800 */
[----:B0-----:R-:W-:Y:S01]  /*4320*/  FADD R62, R61, R62 ;  /* 0x0000003e3d3e7221 */ /* 0x001fe20000000000 */
[----:B------:R-:W-:-:S03]  /*4330*/  F2FP.SATFINITE.E4M3.F32.PACK_AB_MERGE_C R63, R28, R27, RZ ;  /* 0x0000001b1c3f723e */ /* 0x000fc600048070ff */
[----:B-1----:R-:W-:Y:S01]  /*4340*/  FADD R27, R15, R62 ;  /* 0x0000003e0f1b7221 */ /* 0x002fe20000000000 */
[----:B------:R-:W-:Y:S01]  /*4350*/  LOP3.LUT R234, R234, 0x1f0, RZ, 0xc0, !PT ;  /* 0x000001f0eaea7812 */ /* 0x000fe200078ec0ff */
[----:B------:R-:W-:Y:S02]  /*4360*/  FFMA R67, R67, UR6, -R3 ;  /* 0x0000000643437c23 */ /* 0x000fe40008000803 */
[----:B--2---:R-:W-:Y:S02]  /*4370*/  FADD R27, R16, R27 ;  /* 0x0000001b101b7221 */ /* 0x004fe40000000000 */
[----:B------:R-:W-:Y:S02]  /*4380*/  FMUL R67, R67, 1.4426950216293334961 ;  /* 0x3fb8aa3b43437820 */ /* 0x000fe40000400000 */
[----:B---3--:R-:W-:Y:S01]  /*4390*/  FADD R28, R60, R27 ;  /* 0x0000001b3c1c7221 */ /* 0x008fe20000000000 */
[----:B------:R-:W-:Y:S02]  /*43a0*/  F2FP.SATFINITE.E4M3.F32.PACK_AB_MERGE_C R27, R53, R52, RZ ;  /* 0x00000034351b723e */ /* 0x000fe400048070ff */
[----:B------:R0:W1:Y:S01]  /*43b0*/  LDSM.16.M88 R53, [R234+UR14+0x6000] ;  /* 0x0060000eea35783b */ /* 0x0000620008000000 */
[----:B------:R-:W-:Y:S06]  /*43c0*/  BAR.SYNC.DEFER_BLOCKING 0x0 ;  /* 0x0000000000007b1d */ /* 0x000fec0000010000 */
[----:B------:R-:W2:Y:S01]  /*43d0*/  MUFU.EX2 R67, R67 ;  /* 0x0000004300437308 */ /* 0x000ea20000000800 */
[----:B------:R-:W-:-:S02]  /*43e0*/  F2FP.SATFINITE.E4M3.F32.PACK_AB_MERGE_C R62, R43, R42, RZ ;  /* 0x0000002a2b3e723e */ /* 0x000fc400048070ff */
[----:B------:R-:W-:Y:S02]  /*43f0*/  F2FP.SATFINITE.E4M3.F32.PACK_AB_MERGE_C R18, R237, R18, RZ ;  /* 0x00000012ed12723e */ /* 0x000fe400048070ff */
[----:B------:R-:W-:Y:S02]  /*4400*/  F2FP.SATFINITE.E4M3.F32.PACK_AB_MERGE_C R64, R45, R44, RZ ;  /* 0x0000002c2d40723e */ /* 0x000fe400048070ff */
[----:B------:R-:W-:Y:S02]  /*4410*/  F2FP.SATFINITE.E4M3.F32.PACK_AB_MERGE_C R23, R238, R23, RZ ;  /* 0x00000017ee17723e */ /* 0x000fe400048070ff */
[----:B------:R-:W-:Y:S02]  /*4420*/  F2FP.SATFINITE.E4M3.F32.PACK_AB_MERGE_C R30, R31, R30, RZ ;  /* 0x0000001e1f1e723e */ /* 0x000fe400048070ff */
[----:B------:R-:W-:Y:S02]  /*4430*/  F2FP.SATFINITE.E4M3.F32.PACK_AB_MERGE_C R32, R35, R32, RZ ;  /* 0x000000202320723e */ /* 0x000fe400048070ff */
[----:B------:R-:W-:-:S02]  /*4440*/  F2FP.SATFINITE.E4M3.F32.PACK_AB_MERGE_C R58, R61, R58, RZ ;  /* 0x0000003a3d3a723e */ /* 0x000fc400048070ff */
[----:B------:R-:W-:Y:S02]  /*4450*/  F2FP.SATFINITE.E4M3.F32.PACK_AB_MERGE_C R34, R37, R34, RZ ;  /* 0x000000222522723e */ /* 0x000fe400048070ff */
[----:B------:R-:W-:Y:S02]  /*4460*/  F2FP.SATFINITE.E4M3.F32.PACK_AB_MERGE_C R31, R39, R38, RZ ;  /* 0x00000026271f723e */ /* 0x000fe400048070ff */
[----:B------:R-:W-:Y:S02]  /*4470*/  F2FP.SATFINITE.E4M3.F32.PACK_AB_MERGE_C R35, R41, R40, RZ ;  /* 0x000000282923723e */ /* 0x000fe400048070ff */
[----:B--2---:R-:W-:Y:S02]  /*4480*/  F2FP.SATFINITE.E4M3.F32.PACK_AB_MERGE_C R60, R67, R60, RZ ;  /* 0x0000003c433c723e */ /* 0x004fe400048070ff */
[----:B------:R-:W-:Y:S01]  /*4490*/  F2FP.SATFINITE.E4M3.F32.PACK_AB_MERGE_C R47, R48, R47, R62 ;  /* 0x0000002f302f723e */ /* 0x000fe2000480703e */
[----:B------:R0:W-:Y:S01]  /*44a0*/  STS.U8 [R233+UR14+0x6000], R170 ;  /* 0x006000aae9007988 */ /* 0x0001e2000800000e */
[----:B------:R-:W-:-:S02]  /*44b0*/  F2FP.SATFINITE.E4M3.F32.PACK_AB_MERGE_C R37, R9, R6, R235 ;  /* 0x000000060925723e */ /* 0x000fc400048070eb */
[----:B------:R-:W-:Y:S01]  /*44c0*/  F2FP.SATFINITE.E4M3.F32.PACK_AB_MERGE_C R36, R5, R4, R36 ;  /* 0x000000040524723e */ /* 0x000fe20004807024 */
[----:B-----5:R0:W-:Y:S01]  /*44d0*/  STS.U8 [R233+UR14+0x6400], R232 ;  /* 0x006400e8e9007988 */ /* 0x0201e2000800000e */
[----:B------:R-:W-:Y:S02]  /*44e0*/  F2FP.SATFINITE.E4M3.F32.PACK_AB_MERGE_C R38, R11, R10, R59 ;  /* 0x0000000a0b26723e */ /* 0x000fe4000480703b */
[----:B------:R-:W-:Y:S01]  /*44f0*/  F2FP.SATFINITE.E4M3.F32.PACK_AB_MERGE_C R39, R13, R12, R18 ;  /* 0x0000000c0d27723e */ /* 0x000fe20004807012 */
[----:B------:R0:W-:Y:S01]  /*4500*/  STS.U8 [R233+UR14+0x6800], R230 ;  /* 0x006800e6e9007988 */ /* 0x0001e2000800000e */
[----:B------:R-:W-:Y:S02]  /*4510*/  F2FP.SATFINITE.E4M3.F32.PACK_AB_MERGE_C R49, R54, R49, R27 ;  /* 0x000000313631723e */ /* 0x000fe4000480701b */
[----:B------:R-:W-:Y:S01]  /*4520*/  F2FP.SATFINITE.E4M3.F32.PACK_AB_MERGE_C R48, R51, R50, R64 ;  /* 0x000000323330723e */ /* 0x000fe20004807040 */
[----:B------:R0:W-:Y:S01]  /*4530*/  STS.U8 [R233+UR14+0x6c00], R228 ;  /* 0x006c00e4e9007988 */ /* 0x0001e2000800000e */
[----:B------:R-:W-:-:S02]  /*4540*/  F2FP.SATFINITE.E4M3.F32.PACK_AB_MERGE_C R41, R20, R19, R63 ;  /* 0x000000131429723e */ /* 0x000fc4000480703f */
[----:B------:R-:W-:Y:S01]  /*4550*/  F2FP.SATFINITE.E4M3.F32.PACK_AB_MERGE_C R40, R17, R14, R23 ;  /* 0x0000000e1128723e */ /* 0x000fe20004807017 */
[----:B------:R0:W-:Y:S01]  /*4560*/  STS.U8 [R233+UR14+0x7000], R226 ;  /* 0x007000e2e9007988 */ /* 0x0001e2000800000e */
[----:B------:R-:W-:Y:S02]  /*4570*/  F2FP.SATFINITE.E4M3.F32.PACK_AB_MERGE_C R42, R22, R21, R30 ;  /* 0x00000015162a723e */ /* 0x000fe4000480701e */
[----:B------:R-:W-:Y:S01]  /*4580*/  F2FP.SATFINITE.E4M3.F32.PACK_AB_MERGE_C R43, R25, R24, R32 ;  /* 0x00000018192b723e */ /* 0x000fe20004807020 */
[----:B------:R0:W-:Y:S01]  /*4590*/  STS.U8 [R233+UR14+0x7400], R224 ;  /* 0x007400e0e9007988 */ /* 0x0001e2000800000e */
[----:B------:R-:W-:Y:S02]  /*45a0*/  F2FP.SATFINITE.E4M3.F32.PACK_AB_MERGE_C R50, R56, R55, R58 ;  /* 0x000000373832723e */ /* 0x000fe4000480703a */
[----:B------:R-:W-:Y:S01]  /*45b0*/  LOP3.LUT R54, R57, 0x10, RZ, 0x3c, !PT ;  /* 0x0000001039367812 */ /* 0x000fe200078e3cff */
[----:B------:R0:W-:Y:S01]  /*45c0*/  STS.U8 [R233+UR14+0x7800], R222 ;  /* 0x007800dee9007988 */ /* 0x0001e2000800000e */
[----:B------:R-:W-:-:S02]  /*45d0*/  F2FP.SATFINITE.E4M3.F32.PACK_AB_MERGE_C R45, R8, R7, R31 ;  /* 0x00000007082d723e */ /* 0x000fc4000480701f */
[----:B------:R-:W-:Y:S01]  /*45e0*/  F2FP.SATFINITE.E4M3.F32.PACK_AB_MERGE_C R44, R29, R26, R34 ;  /* 0x0000001a1d2c723e */ /* 0x000fe20004807022 */
[----:B------:R0:W-:Y:S01]  /*45f0*/  STS.U8 [R233+UR14+0x7c00], R220 ;  /* 0x007c00dce9007988 */ /* 0x0001e2000800000e */
[----:B------:R-:W-:Y:S02]  /*4600*/  F2FP.SATFINITE.E4M3.F32.PACK_AB_MERGE_C R46, R46, R33, R35 ;  /* 0x000000212e2e723e */ /* 0x000fe40004807023 */
[----:B------:R-:W-:Y:S01]  /*4610*/  LOP3.LUT R56, R57, 0x20, RZ, 0x3c, !PT ;  /* 0x0000002039387812 */ /* 0x000fe200078e3cff */
[----:B------:R0:W-:Y:S01]  /*4620*/  STS.U8 [R218+UR14+0x6100], R231 ;  /* 0x006100e7da007988 */ /* 0x0001e2000800000e */
[----:B------:R-:W-:Y:S01]  /*4630*/  F2FP.SATFINITE.E4M3.F32.PACK_AB_MERGE_C R51, R16, R15, R60 ;  /* 0x0000000f1033723e */ /* 0x000fe2000480703c */
[----:B------:R-:W-:Y:S01]  /*4640*/  FADD R52, R67, R28 ;  /* 0x0000001c43347221 */ /* 0x000fe20000000000 */
[----:B------:R-:W-:Y:S01]  /*4650*/  LOP3.LUT R58, R57, 0x30, RZ, 0x3c, !PT ;  /* 0x00000030393a7812 */ /* 0x000fe200078e3cff */
[----:B------:R0:W-:Y:S04]  /*4660*/  STS.U8 [R218+UR14+0x6500], R229 ;  /* 0x006500e5da007988 */ /* 0x0001e8000800000e */
[----:B------:R0:W-:Y:S04]  /*4670*/  STS.U8 [R218+UR14+0x6900], R227 ;  /* 0x006900e3da007988 */ /* 0x0001e8000800000e */
[----:B------:R0:W-:Y:S04]  /*4680*/  STS.U8 [R218+UR14+0x6d00], R225 ;  /* 0x006d00e1da007988 */ /* 0x0001e8000800000e */
[----:B------:R0:W-:Y:S04]  /*4690*/  STS.U8 [R218+UR14+0x7100], R223 ;  /* 0x007100dfda007988 */ /* 0x0001e8000800000e */
[----:B------:R0:W-:Y:S04]  /*46a0*/  STS.U8 [R218+UR14+0x7500], R221 ;  /* 0x007500ddda007988 */ /* 0x0001e8000800000e */
[----:B------:R0:W-:Y:S04]  /*46b0*/  STS.U8 [R218+UR14+0x7900], R219 ;  /* 0x007900dbda007988 */ /* 0x0001e8000800000e */
[----:B------:R0:W-:Y:S04]  /*46c0*/  STS.U8 [R218+UR14+0x7d00], R217 ;  /* 0x007d00d9da007988 */ /* 0x0001e8000800000e */
        /* <DEDUP_REMOVED lines=16> */
[----:B------:R0:W-:Y:S01]  /*47d0*/  STS.128 [R57+UR14], R36 ;  /* 0x0000002439007988 */ /* 0x0001e20008000c0e */
[----:B------:R-:W-:-:S03]  /*47e0*/  UIADD3 UR9, UPT, UPT, UR11, -0x80, URZ ;  /* 0xffffff800b097890 */ /* 0x000fc6000fffe0ff */
[----:B------:R0:W-:Y:S04]  /*47f0*/  STS.128 [R54+UR14], R40 ;  /* 0x0000002836007988 */ /* 0x0001e80008000c0e */
[----:B------:R0:W-:Y:S04]  /*4800*/  STS.128 [R56+UR14], R44 ;  /* 0x0000002c38007988 */ /* 0x0001e80008000c0e */
[----:B------:R0:W-:Y:S01]  /*4810*/  STS.128 [R58+UR14], R48 ;  /* 0x000000303a007988 */ /* 0x0001e20008000c0e */
[----:B------:R-:W2:Y:S03]  /*4820*/  LDTM.x32 R4, tmem[UR15] ;  /* 0x0000000f000479ee */ /* 0x000ea600082c0000 */
[----:B------:R0:W3:Y:S01]  /*4830*/  SHFL.BFLY PT, R55, R52, 0x10, 0x1f ;  /* 0x0e001f0034377f89 */ /* 0x0000e200000e0000 */
[----:B------:R-:W-:Y:S01]  /*4840*/  NOP ;  /* 0x0000000000007918 */ /* 0x000fe20000000000 */
[----:B-1----:R-:W-:Y:S05]  /*4850*/  @!P2 BRA `(.L_x_9) ;  /* 0x000000000084a947 */ /* 0x002fea0003800000 */
[C---:B--2---:R-:W-:Y:S01]  /*4860*/  FMUL R4, R53.reuse, R4 ;  /* 0x0000000435047220 */ /* 0x044fe20000400000 */
[C---:B------:R-:W-:Y:S01]  /*4870*/  FMUL R5, R53.reuse, R5 ;  /* 0x0000000535057220 */ /* 0x040fe20000400000 */
        /* <DEDUP_REMOVED lines=29> */
[----:B------:R-:W-:-:S04]  /*4a50*/  FMUL R35, R53, R35 ;  /* 0x0000002335237220 */ /* 0x000fc80000400000 */
[----:B------:R1:W-:Y:S03]  /*4a60*/  STTM.x32 tmem[UR15], R4 ;  /* 0x00000004000079ed */ /* 0x0003e600082c000f */
.L_x_9:
[----:B--2---:R-:W2:Y:S02]  /*4a70*/  FENCE.VIEW.ASYNC.T ;  /* 0x00000000000073c6 */ /* 0x004ea40000000200 */
[----:B--2---:R-:W-:Y:S01]  /*4a80*/  BAR.SYNC.DEFER_BLOCKING 0x0 ;  /* 0x0000000000007b1d */ /* 0x004fe20000010000 */
[----:B---3--:R-:W-:Y:S01]  /*4a90*/  FADD R55, R52, R55 ;  /* 0x0000003734377221 */ /* 0x008fe20000000000 */
[----:B------:R-:W-:-:S03]  /*4aa0*/  UISETP.GE.AND UP1, UPT, UR9, 0x1, UPT ;  /* 0x000000010900788c */ /* 0x000fc6000bf26270 */
[----:B------:R-:W-:Y:S01]  /*4ab0*/  FADD R55, R168, R55 ;  /* 0x00000037a8377221 */ /* 0x000fe20000000000 */
[----:B------:R2:W-:Y:S06]  /*4ac0*/  MEMBAR.ALL.CTA ;  /* 0x0000000000007992 */ /* 0x0005ec0000008000 */
[----:B--2---:R-:W2:Y:S02]  /*4ad0*/  FENCE.VIEW.ASYNC.S ;  /* 0x00000000000073c6 */ /* 0x004ea40000000000 */
[----:B--2---:R-:W-:Y:S06]  /*4ae0*/  BAR.SYNC.DEFER_BLOCKING 0x0 ;  /* 0x0000000000007b1d */ /* 0x004fec0000010000 */
[----:B------:R-:W-:Y:S05]  /*4af0*/  @!P3 BRA `(.L_x_10) ;  /* 0x000000000084b947 */ /* 0x000fea0003800000 */
[----:B------:R-:W-:Y:S02]  /*4b00*/  UIADD3 UR4, UPT, UPT, UR14, 0x6000, URZ ;  /* 0x000060000e047890 */ /* 0x000fe4000fffe0ff */
[----:B------:R-:W-:Y:S02]  /*4b10*/  USHF.R.U32.HI UR6, URZ, 0x4, UR14 ;  /* 0x00000004ff067899 */ /* 0x000fe4000801160e */
[----:B------:R-:W-:Y:S02]  /*4b20*/  USHF.R.U32.HI UR4, URZ, 0x4, UR4 ;  /* 0x00000004ff047899 */ /* 0x000fe40008011604 */
[----:B------:R-:W-:Y:S02]  /*4b30*/  USGXT.U32 UR6, UR6, 0xe ;  /* 0x0000000e0606789a */ /* 0x000fe40008000000 */
[----:B------:R-:W-:Y:S02]  /*4b40*/  USGXT.U32 UR20, UR4, 0xe ;  /* 0x0000000e0414789a */ /* 0x000fe40008000000 */
[----:B------:R-:W-:-:S02]  /*4b50*/  UIADD3 UR36, UP2, UPT, UR6, 0x2, URZ ;  /* 0x0000000206247890 */ /* 0x000fc4000ff5e0ff */
[----:B------:R-:W-:Y:S01]  /*4b60*/  UIADD3 UR38, UP3, UPT, UR20, 0x2, URZ ;  /* 0x0000000214267890 */ /* 0x000fe2000ff7e0ff */
[----:B------:R-:W-:Y:S01]  /*4b70*/  UMOV UR4, URZ ;  /* 0x000000ff00047c82 */ /* 0x000fe20008000000 */
[----:B------:R-:W-:Y:S01]  /*4b80*/  UMOV UR40, 0x0 ;  /* 0x0000000000287882 */ /* 0x000fe20000000000 */
[----:B------:R-:W-:Y:S02]  /*4b90*/  UIADD3.X UR37, UPT, UPT, UR4, 0x40004040, URZ, UP2, !UPT ;  /* 0x4000404004257890 */ /* 0x000fe400097fe4ff */
[----:B------:R-:W-:Y:S02]  /*4ba0*/  UIADD3.X UR39, UPT, UPT, UR4, 0x40004040, URZ, UP3, !UPT ;  /* 0x4000404004277890 */ /* 0x000fe40009ffe4ff */
[----:B------:R-:W-:Y:S02]  /*4bb0*/  UIADD3.64 UR26, UPT, UPT, UR36, 0x2, URZ ;  /* 0x00000002241a7897 */ /* 0x000fe4000fffe0ff */
[----:B------:R-:W-:Y:S02]  /*4bc0*/  UIADD3.64 UR30, UPT, UPT, UR38, 0x2, URZ ;  /* 0x00000002261e7897 */ /* 0x000fe4000fffe0ff */
[----:B------:R-:W-:-:S02]  /*4bd0*/  UIADD3.64 UR32, UPT, UPT, UR36, 0x4, URZ ;  /* 0x0000000424207897 */ /* 0x000fc4000fffe0ff */
[----:B------:R-:W-:Y:S01]  /*4be0*/  UIADD3.64 UR34, UPT, UPT, UR38, 0x4, URZ ;  /* 0x0000000426227897 */ /* 0x000fe2000fffe0ff */
[----:B------:R-:W-:Y:S01]  /*4bf0*/  UMOV UR41, 0x8100010 ;  /* 0x0810001000297882 */ /* 0x000fe20000000000 */
[----:B------:R-:W-:Y:S01]  /*4c00*/  UMOV UR7, 0x40004040 ;  /* 0x4000404000077882 */ /* 0x000fe20000000000 */
[----:B------:R-:W-:Y:S01]  /*4c10*/  UMOV UR21, 0x40004040 ;  /* 0x4000404000157882 */ /* 0x000fe20000000000 */
[----:B------:R-:W-:Y:S01]  /*4c20*/  UMOV UR42, 0x0 ;  /* 0x00000000002a7882 */ /* 0x000fe20000000000 */
[----:B------:R-:W-:Y:S01]  /*4c30*/  UMOV UR43, 0x8100010 ;  /* 0x08100010002b7882 */ /* 0x000fe20000000000 */
[----:B------:R-:W-:Y:S01]  /*4c40*/  UMOV UR44, 0x0 ;  /* 0x00000000002c7882 */ /* 0x000fe20000000000 */
[----:B------:R-:W-:Y:S01]  /*4c50*/  UMOV UR45, 0x8100010 ;  /* 0x08100010002d7882 */ /* 0x000fe20000000000 */
[----:B------:R-:W-:Y:S01]  /*4c60*/  UMOV UR4, UR18 ;  /* 0x0000001200047c82 */ /* 0x000fe20008000000 */
[----:B------:R-:W-:Y:S01]  /*4c70*/  UMOV UR5, URZ ;  /* 0x000000ff00057c82 */ /* 0x000fe20008000000 */
[----:B------:R2:W-:Y:S01]  /*4c80*/  UTCQMMA gdesc[UR6], gdesc[UR20], tmem[UR12], tmem[UR40], idesc[UR41], UPT ;  /* 0x00ff2814060075ea */ /* 0x0005e2000b80030c */
[----:B------:R-:W-:Y:S01]  /*4c90*/  UMOV UR46, 0x0 ;  /* 0x00000000002e7882 */ /* 0x000fe20000000000 */
[----:B------:R-:W-:Y:S01]  /*4ca0*/  UMOV UR47, 0x8100010 ;  /* 0x08100010002f7882 */ /* 0x000fe20000000000 */
[----:B------:R2:W-:Y:S01]  /*4cb0*/  UTCQMMA gdesc[UR36], gdesc[UR38], tmem[UR12], tmem[UR42], idesc[UR43], UPT ;  /* 0x00ff2a26240075ea */ /* 0x0005e2000b80030c */
[----:B------:R-:W-:Y:S01]  /*4cc0*/  UMOV UR4, UR4 ;  /* 0x0000000400047c82 */ /* 0x000fe20008000000 */
[----:B------:R2:W-:Y:S01]  /*4cd0*/  UTCQMMA gdesc[UR26], gdesc[UR30], tmem[UR12], tmem[UR44], idesc[UR45], UPT ;  /* 0x00ff2c1e1a0075ea */ /* 0x0005e2000b80030c */
[----:B------:R2:W-:Y:S01]  /*4ce0*/  UTCQMMA gdesc[UR32], gdesc[UR34], tmem[UR12], tmem[UR46], idesc[UR47], UPT ;  /* 0x00ff2e22200075ea */ /* 0x0005e2000b80030c */
[----:B------:R2:W-:Y:S01]  /*4cf0*/  UTCBAR [UR4], URZ ;  /* 0x000000ff040073e9 */ /* 0x0005e200080000ff */
[----:B------:R-:W-:Y:S01]  /*4d00*/  NOP ;  /* 0x0000000000007918 */ /* 0x000fe20000000000 */
.L_x_10:
[----:B------:R-:W-:Y:S01]  /*4d10*/  FSEL R3, R3, -INF , P2 ;  /* 0xff80000003037808 */ /* 0x000fe20001000000 */
[----:B--2---:R-:W-:Y:S01]  /*4d20*/  UMOV UR6, URZ ;  /* 0x000000ff00067c82 */ /* 0x004fe20008000000 */
[----:B------:R-:W-:Y:S01]  /*4d30*/  FSEL R168, R55, 1, P2 ;  /* 0x3f80000037a87808 */ /* 0x000fe20001000000 */
[----:B------:R-:W-:Y:S06]  /*4d40*/  BRA.U !UP1, `(.L_x_11) ;  /* 0x0000003509087547 */ /* 0x000fec000b800000 */
[----:B------:R-:W-:Y:S01]  /*4d50*/  UIADD3 UR5, UPT, UPT, UR14, 0xa000, URZ ;  /* 0x0000a0000e057890 */ /* 0x000fe2000fffe0ff */
[----:B------:R-:W-:Y:S01]  /*4d60*/  SHF.L.U32 R169, R169, 0x7, RZ ;  /* 0x00000007a9a97819 */ /* 0x000fe200000006ff */
[----:B------:R-:W-:Y:S01]  /*4d70*/  USHF.R.U32.HI UR22, URZ, 0x4, UR14 ;  /* 0x00000004ff167899 */ /* 0x000fe2000801160e */
[----:B0-----:R-:W-:Y:S01]  /*4d80*/  IMAD.MOV.U32 R202, RZ, RZ, R3 ;  /* 0x000000ffffca7224 */ /* 0x001fe200078e0003 */
[----:B------:R-:W-:Y:S01]  /*4d90*/  USHF.R.U32.HI UR5, URZ, 0x4, UR5 ;  /* 0x00000004ff057899 */ /* 0x000fe20008011605 */
[----:B------:R-:W-:Y:S01]  /*4da0*/  IMAD.MOV.U32 R200, RZ, RZ, RZ ;  /* 0x000000ffffc87224 */ /* 0x000fe200078e00ff */
[----:B------:R-:W-:Y:S01]  /*4db0*/  UIADD3 UR4, UPT, UPT, UR14, 0x4000, URZ ;  /* 0x000040000e047890 */ /* 0x000fe2000fffe0ff */
[----:B------:R-:W-:Y:S01]  /*4dc0*/  IMAD.MOV.U32 R171, RZ, RZ, R169 ;  /* 0x000000ffffab7224 */ /* 0x000fe200078e00a9 */
[----:B------:R-:W-:Y:S02]  /*4dd0*/  UISETP.NE.U32.AND UP1, UPT, UR24, URZ, UPT ;  /* 0x000000ff1800728c */ /* 0x000fe4000bf25070 */
[----:B------:R-:W-:-:S02]  /*4de0*/  USGXT.U32 UR22, UR22, 0xe ;  /* 0x0000000e1616789a */ /* 0x000fc40008000000 */
[----:B------:R-:W-:Y:S02]  /*4df0*/  USGXT.U32 UR26, UR5, 0xe ;  /* 0x0000000e051a789a */ /* 0x000fe40008000000 */
[----:B------:R-:W-:Y:S02]  /*4e00*/  USHF.R.U32.HI UR24, URZ, 0x4, UR4 ;  /* 0x00000004ff187899 */ /* 0x000fe40008011604 */
[----:B------:R-:W-:Y:S02]  /*4e10*/  UIADD3 UR38, UP4, UPT, UR22, 0x2, URZ ;  /* 0x0000000216267890 */ /* 0x000fe4000ff9e0ff */
[----:B------:R-:W-:Y:S02]  /*4e20*/  UIADD3 UR40, UP3, UPT, UR26, 0x2, URZ ;  /* 0x000000021a287890 */ /* 0x000fe4000ff7e0ff */
[----:B------:R-:W-:Y:S02]  /*4e30*/  USHF.R.U32.HI UR10, URZ, 0x4, UR10 ;  /* 0x00000004ff0a7899 */ /* 0x000fe4000801160a */
[----:B------:R-:W-:-:S02]  /*4e40*/  USGXT.U32 UR24, UR24, 0xe ;  /* 0x0000000e1818789a */ /* 0x000fc40008000000 */
[----:B------:R-:W-:Y:S01]  /*4e50*/  USHF.L.U32 UR19, UR23, 0x7, URZ ;  /* 0x0000000717137899 */ /* 0x000fe200080006ff */
[----:B------:R-:W-:Y:S01]  /*4e60*/  UMOV UR7, URZ ;  /* 0x000000ff00077c82 */ /* 0x000fe20008000000 */
[----:B------:R-:W-:Y:S01]  /*4e70*/  UMOV UR6, URZ ;  /* 0x000000ff00067c82 */ /* 0x000fe20008000000 */
[----:B------:R-:W-:Y:S02]  /*4e80*/  UIADD3.X UR39, UPT, UPT, UR7, 0x40004040, URZ, UP4, !UPT ;  /* 0x4000404007277890 */ /* 0x000fe4000a7fe4ff */
[----:B------:R-:W-:Y:S02]  /*4e90*/  UIADD3.X UR41, UPT, UPT, UR6, 0x40004040, URZ, UP3, !UPT ;  /* 0x4000404006297890 */ /* 0x000fe40009ffe4ff */
[----:B------:R-:W-:Y:S02]  /*4ea0*/  USGXT.U32 UR4, UR10, 0xe ;  /* 0x0000000e0a04789a */ /* 0x000fe40008000000 */
[----:B------:R-:W-:Y:S02]  /*4eb0*/  UIADD3 UR36, UP2, UPT, UR24, 0x100, URZ ;  /* 0x0000010018247890 */ /* 0x000fe4000ff5e0ff */
[----:B------:R-:W-:-:S02]  /*4ec0*/  UIADD3 UR42, UP4, UPT, UR38, 0x2, URZ ;  /* 0x00000002262a7890 */ /* 0x000fc4000ff9e0ff */
[----:B------:R-:W-:Y:S01]  /*4ed0*/  UIADD3 UR44, UP3, UPT, UR38, 0x4, URZ ;  /* 0x00000004262c7890 */ /* 0x000fe2000ff7e0ff */
[----:B------:R-:W-:Y:S01]  /*4ee0*/  UMOV UR8, URZ ;  /* 0x000000ff00087c82 */ /* 0x000fe20008000000 */
[----:B------:R-:W-:Y:S01]  /*4ef0*/  UMOV UR20, 0xfffffffe ;  /* 0xfffffffe00147882 */ /* 0x000fe20000000000 */
[----:B------:R-:W-:Y:S01]  /*4f00*/  UMOV UR21, 0x7fffbfdf ;  /* 0x7fffbfdf00157882 */ /* 0x000fe20000000000 */
[----:B------:R-:W-:Y:S01]  /*4f10*/  UMOV UR5, URZ ;  /* 0x000000ff00057c82 */ /* 0x000fe20008000000 */
[----:B------:R-:W0:Y:S01]  /*4f20*/  LDCU UR50, c[0x0][0x3a8] ;  /* 0x00007500ff3277ac */ /* 0x000e220008000800 */
[----:B------:R-:W-:Y:S02]  /*4f30*/  UIADD3.64 UR20, UPT, UPT, UR4, -UR20, URZ ;  /* 0x8000001404147297 */ /* 0x000fe4000fffe0ff */
[----:B------:R-:W-:Y:S02]  /*4f40*/  UIADD3.X UR37, UPT, UPT, UR8, 0x40004040, URZ, UP2, !UPT ;  /* 0x4000404008257890 */ /* 0x000fe400097fe4ff */
[----:B------:R-:W-:-:S02]  /*4f50*/  UIADD3.X UR43, UPT, UPT, UR39, URZ, URZ, UP4, !UPT ;  /* 0x000000ff272b7290 */ /* 0x000fc4000a7fe4ff */
[----:B------:R-:W-:Y:S02]  /*4f60*/  UIADD3.X UR45, UPT, UPT, UR39, URZ, URZ, UP3, !UPT ;  /* 0x000000ff272d7290 */ /* 0x000fe40009ffe4ff */
[----:B------:R-:W-:Y:S02]  /*4f70*/  UIADD3.64 UR46, UPT, UPT, UR40, 0x2, URZ ;  /* 0x00000002282e7897 */ /* 0x000fe4000fffe0ff */
[----:B------:R-:W-:Y:S01]  /*4f80*/  UIADD3.64 UR48, UPT, UPT, UR40, 0x4, URZ ;  /* 0x0000000428307897 */ /* 0x000fe2000fffe0ff */
[----:B------:R-:W-:Y:S01]  /*4f90*/  UMOV UR34, 0x1 ;  /* 0x0000000100227882 */ /* 0x000fe20000000000 */
[----:B------:R-:W-:-:S10]  /*4fa0*/  UMOV UR35, UR19 ;  /* 0x0000001300237c82 */ /* 0x000fd40008000000 */
.L_x_16:
[----:B------:R-:W-:Y:S02]  /*4fb0*/  SHF.R.S32.HI R53, RZ, 0x1f, R171 ;  /* 0x0000001fff357819 */ /* 0x000fe400000114ab */
[C---:B-1----:R-:W-:Y:S02]  /*4fc0*/  IADD3 R6, P3, PT, R171.reuse, R194, RZ ;  /* 0x000000c2ab067210 */ /* 0x042fe40007f7e0ff */
[----:B------:R-:W-:-:S03]  /*4fd0*/  IADD3 R4, P2, PT, R171, R198, RZ ;  /* 0x000000c6ab047210 */ /* 0x000fc60007f5e0ff */
[C---:B------:R-:W-:Y:S01]  /*4fe0*/  IMAD.X R7, R53.reuse, 0x1, R195, P3 ;  /* 0x0000000135077824 */ /* 0x040fe200018e06c3 */
[----:B------:R-:W-:Y:S02]  /*4ff0*/  IADD3.X R5, PT, PT, R53, R199, RZ, P2, !PT ;  /* 0x000000c735057210 */ /* 0x000fe400017fe4ff */
[C---:B------:R-:W-:Y:S02]  /*5000*/  IADD3 R10, P3, PT, R171.reuse, R186, RZ ;  /* 0x000000baab0a7210 */ /* 0x040fe40007f7e0ff */
[----:B------:R-:W-:Y:S01]  /*5010*/  IADD3 R8, P2, PT, R171, R190, RZ ;  /* 0x000000beab087210 */ /* 0x000fe20007f5e0ff */
[----:B------:R1:W2:Y:S02]  /*5020*/  LDG.E.U8 R3, desc[UR28][R4.64] ;  /* 0x0000001c04037981 */ /* 0x0002a4000c1e1100 */
[----:B------:R-:W-:Y:S01]  /*5030*/  IMAD.X R11, R53, 0x1, R187, P3 ;  /* 0x00000001350b7824 */ /* 0x000fe200018e06bb */
[----:B------:R-:W-:Y:S01]  /*5040*/  IADD3 R14, P3, PT, R171, R178, RZ ;  /* 0x000000b2ab0e7210 */ /* 0x000fe20007f7e0ff */
[----:B------:R-:W-:Y:S01]  /*5050*/  IMAD.X R9, R53, 0x1, R191, P2 ;  /* 0x0000000135097824 */ /* 0x000fe200010e06bf */
[----:B------:R-:W-:Y:S01]  /*5060*/  IADD3 R12, P2, PT, R171, R182, RZ ;  /* 0x000000b6ab0c7210 */ /* 0x000fe20007f5e0ff */
[----:B------:R3:W4:Y:S02]  /*5070*/  LDG.E.U8 R23, desc[UR28][R6.64] ;  /* 0x0000001c06177981 */ /* 0x000724000c1e1100 */
[C---:B------:R-:W-:Y:S01]  /*5080*/  IMAD.X R15, R53.reuse, 0x1, R179, P3 ;  /* 0x00000001350f7824 */ /* 0x040fe200018e06b3 */
[----:B------:R-:W-:Y:S01]  /*5090*/  IADD3.X R13, PT, PT, R53, R183, RZ, P2, !PT ;  /* 0x000000b7350d7210 */ /* 0x000fe200017fe4ff */
[----:B------:R5:W4:Y:S01]  /*50a0*/  LDG.E.U8 R25, desc[UR28][R8.64] ;  /* 0x0000001c08197981 */ /* 0x000b22000c1e1100 */
[----:B------:R-:W-:-:S02]  /*50b0*/  IADD3 R16, P2, PT, R171, R174, RZ ;  /* 0x000000aeab107210 */ /* 0x000fc40007f5e0ff */
[----:B-1----:R-:W-:Y:S01]  /*50c0*/  IADD3 R4, P3, PT, R171, R166, RZ ;  /* 0x000000a6ab047210 */ /* 0x002fe20007f7e0ff */
[----:B------:R1:W4:Y:S02]  /*50d0*/  LDG.E.U8 R27, desc[UR28][R10.64] ;  /* 0x0000001c0a1b7981 */ /* 0x000324000c1e1100 */
[----:B------:R-:W-:Y:S01]  /*50e0*/  IMAD.X R17, R53, 0x1, R175, P2 ;  /* 0x0000000135117824 */ /* 0x000fe200010e06af */
[----:B---3--:R-:W-:Y:S01]  /*50f0*/  IADD3 R6, P2, PT, R171, R162, RZ ;  /* 0x000000a2ab067210 */ /* 0x008fe20007f5e0ff */
[----:B------:R-:W-:Y:S01]  /*5100*/  IMAD.X R5, R53, 0x1, R167, P3 ;  /* 0x0000000135057824 */ /* 0x000fe200018e06a7 */
[----:B------:R3:W4:Y:S01]  /*5110*/  LDG.E.U8 R29, desc[UR28][R12.64] ;  /* 0x0000001c0c1d7981 */ /* 0x000722000c1e1100 */
[----:B-----5:R-:W-:Y:S02]  /*5120*/  IADD3 R8, P3, PT, R171, R158, RZ ;  /* 0x0000009eab087210 */ /* 0x020fe40007f7e0ff */
[----:B------:R-:W-:Y:S01]  /*5130*/  IADD3.X R7, PT, PT, R53, R163, RZ, P2, !PT ;  /* 0x000000a335077210 */ /* 0x000fe200017fe4ff */
[----:B------:R5:W4:Y:S01]  /*5140*/  LDG.E.U8 R31, desc[UR28][R14.64] ;  /* 0x0000001c0e1f7981 */ /* 0x000b22000c1e1100 */
[----:B-1----:R-:W-:Y:S01]  /*5150*/  IADD3 R10, P2, PT, R171, R154, RZ ;  /* 0x0000009aab0a7210 */ /* 0x002fe20007f5e0ff */
[----:B------:R-:W-:-:S02]  /*5160*/  IMAD.X R9, R53, 0x1, R159, P3 ;  /* 0x0000000135097824 */ /* 0x000fc400018e069f */
[----:B------:R1:W4:Y:S01]  /*5170*/  LDG.E.U8 R33, desc[UR28][R16.64] ;  /* 0x0000001c10217981 */ /* 0x000322000c1e1100 */
[----:B---3--:R-:W-:Y:S01]  /*5180*/  IADD3 R12, P3, PT, R171, R150, RZ ;  /* 0x00000096ab0c7210 */ /* 0x008fe20007f7e0ff */
[----:B------:R-:W-:Y:S02]  /*5190*/  IMAD.X R11, R53, 0x1, R155, P2 ;  /* 0x00000001350b7824 */ /* 0x000fe400010e069b */
[----:B------:R3:W4:Y:S01]  /*51a0*/  LDG.E.U8 R35, desc[UR28][R4.64] ;  /* 0x0000001c04237981 */ /* 0x000722000c1e1100 */
[----:B-----5:R-:W-:Y:S01]  /*51b0*/  IADD3 R14, P2, PT, R171, R146, RZ ;  /* 0x00000092ab0e7210 */ /* 0x020fe20007f5e0ff */
[----:B------:R-:W-:Y:S02]  /*51c0*/  IMAD.X R13, R53, 0x1, R151, P3 ;  /* 0x00000001350d7824 */ /* 0x000fe400018e0697 */
[----:B------:R5:W4:Y:S01]  /*51d0*/  LDG.E.U8 R37, desc[UR28][R6.64] ;  /* 0x0000001c06257981 */ /* 0x000b22000c1e1100 */
[----:B-1----:R-:W-:Y:S02]  /*51e0*/  IADD3 R16, P3, PT, R171, R142, RZ ;  /* 0x0000008eab107210 */ /* 0x002fe40007f7e0ff */
[----:B------:R-:W-:Y:S01]  /*51f0*/  IADD3.X R15, PT, PT, R53, R147, RZ, P2, !PT ;  /* 0x00000093350f7210 */ /* 0x000fe200017fe4ff */
[----:B------:R1:W4:Y:S01]  /*5200*/  LDG.E.U8 R39, desc[UR28][R8.64] ;  /* 0x0000001c08277981 */ /* 0x000322000c1e1100 */
[----:B------:R-:W-:Y:S01]  /*5210*/  IADD3 R18, P2, PT, R171, R138, RZ ;  /* 0x0000008aab127210 */ /* 0x000fe20007f5e0ff */
[----:B------:R-:W-:Y:S01]  /*5220*/  IMAD.X R17, R53, 0x1, R143, P3 ;  /* 0x0000000135117824 */ /* 0x000fe200018e068f */
[----:B------:R-:W-:Y:S01]  /*5230*/  IADD3 R20, P3, PT, R171, R134, RZ ;  /* 0x00000086ab147210 */ /* 0x000fe20007f7e0ff */
[----:B------:R0:W4:Y:S02]  /*5240*/  LDG.E.U8 R41, desc[UR28][R10.64] ;  /* 0x0000001c0a297981 */ /* 0x000124000c1e1100 */
[----:B------:R-:W-:Y:S01]  /*5250*/  IMAD.X R19, R53, 0x1, R139, P2 ;  /* 0x0000000135137824 */ /* 0x000fe200010e068b */
[----:B---3--:R-:W-:Y:S01]  /*5260*/  IADD3 R4, P2, PT, R171, R196, RZ ;  /* 0x000000c4ab047210 */ /* 0x008fe20007f5e0ff */
[----:B------:R-:W-:Y:S01]  /*5270*/  IMAD.X R21, R53, 0x1, R135, P3 ;  /* 0x0000000135157824 */ /* 0x000fe200018e0687 */
[----:B-----5:R-:W-:Y:S01]  /*5280*/  IADD3 R6, P3, PT, R171, R192, RZ ;  /* 0x000000c0ab067210 */ /* 0x020fe20007f7e0ff */
[----:B------:R3:W5:Y:S01]  /*5290*/  LDG.E.U8 R43, desc[UR28][R12.64] ;  /* 0x0000001c0c2b7981 */ /* 0x000762000c1e1100 */
[----:B------:R-:W-:-:S02]  /*52a0*/  IADD3.X R5, PT, PT, R53, R197, RZ, P2, !PT ;  /* 0x000000c535057210 */ /* 0x000fc400017fe4ff */
[----:B-1----:R-:W-:Y:S01]  /*52b0*/  IADD3 R8, P2, PT, R171, R188, RZ ;  /* 0x000000bcab087210 */ /* 0x002fe20007f5e0ff */
[----:B------:R-:W-:Y:S01]  /*52c0*/  IMAD.X R7, R53, 0x1, R193, P3 ;  /* 0x0000000135077824 */ /* 0x000fe200018e06c1 */
[----:B0-----:R-:W-:Y:S01]  /*52d0*/  IADD3 R10, P3, PT, R171, R184, RZ ;  /* 0x000000b8ab0a7210 */ /* 0x001fe20007f7e0ff */
[----:B------:R0:W5:Y:S02]  /*52e0*/  LDG.E.U8 R45, desc[UR28][R14.64] ;  /* 0x0000001c0e2d7981 */ /* 0x000164000c1e1100 */
[----:B------:R-:W-:Y:S01]  /*52f0*/  IMAD.X R9, R53, 0x1, R189, P2 ;  /* 0x0000000135097824 */ /* 0x000fe200010e06bd */
[----:B---3--:R-:W-:Y:S01]  /*5300*/  IADD3 R12, P2, PT, R171, R180, RZ ;  /* 0x000000b4ab0c7210 */ /* 0x008fe20007f5e0ff */
[C---:B------:R-:W-:Y:S01]  /*5310*/  IMAD.X R11, R53.reuse, 0x1, R185, P3 ;  /* 0x00000001350b7824 */ /* 0x040fe200018e06b9 */
[----:B------:R1:W3:Y:S02]  /*5320*/  LDG.E.U8 R47, desc[UR28][R16.64] ;  /* 0x0000001c102f7981 */ /* 0x0002e4000c1e1100 */
[----:B------:R-:W-:-:S02]  /*5330*/  IADD3.X R13, PT, PT, R53, R181, RZ, P2, !PT ;  /* 0x000000b5350d7210 */ /* 0x000fc400017fe4ff */
[C---:B0-----:R-:W-:Y:S01]  /*5340*/  IADD3 R14, P3, PT, R171.reuse, R176, RZ ;  /* 0x000000b0ab0e7210 */ /* 0x041fe20007f7e0ff */
[----:B------:R0:W3:Y:S04]  /*5350*/  LDG.E.U8 R22, desc[UR28][R4.64] ;  /* 0x0000001c04167981 */ /* 0x0000e8000c1e1100 */
[----:B------:R0:W3:Y:S01]  /*5360*/  LDG.E.U8 R24, desc[UR28][R6.64] ;  /* 0x0000001c06187981 */ /* 0x0000e2000c1e1100 */
[----:B-1----:R-:W-:Y:S01]  /*5370*/  IADD3 R16, P2, PT, R171, R172, RZ ;  /* 0x000000acab107210 */ /* 0x002fe20007f5e0ff */
[----:B------:R-:W-:Y:S02]  /*5380*/  IMAD.X R15, R53, 0x1, R177, P3 ;  /* 0x00000001350f7824 */ /* 0x000fe400018e06b1 */
[----:B------:R-:W3:Y:S01]  /*5390*/  LDG.E.U8 R49, desc[UR28][R18.64] ;  /* 0x0000001c12317981 */ /* 0x000ee2000c1e1100 */
[----:B0-----:R-:W-:Y:S01]  /*53a0*/  IADD3 R4, P3, PT, R171, R164, RZ ;  /* 0x000000a4ab047210 */ /* 0x001fe20007f7e0ff */
[----:B------:R-:W-:-:S02]  /*53b0*/  IMAD.X R17, R53, 0x1, R173, P2 ;  /* 0x0000000135117824 */ /* 0x000fc400010e06ad */
[----:B------:R-:W3:Y:S01]  /*53c0*/  LDG.E.U8 R51, desc[UR28][R20.64] ;  /* 0x0000001c14337981 */ /* 0x000ee2000c1e1100 */
[----:B------:R-:W-:Y:S01]  /*53d0*/  IADD3 R6, P2, PT, R171, R160, RZ ;  /* 0x000000a0ab067210 */ /* 0x000fe20007f5e0ff */
[C---:B------:R-:W-:Y:S02]  /*53e0*/  IMAD.X R5, R53.reuse, 0x1, R165, P3 ;  /* 0x0000000135057824 */ /* 0x040fe400018e06a5 */
[----:B------:R-:W3:Y:S01]  /*53f0*/  LDG.E.U8 R26, desc[UR28][R16.64] ;  /* 0x0000001c101a7981 */ /* 0x000ee2000c1e1100 */
[----:B------:R-:W-:-:S03]  /*5400*/  IADD3.X R7, PT, PT, R53, R161, RZ, P2, !PT ;  /* 0x000000a135077210 */ /* 0x000fc600017fe4ff */
[----:B------:R0:W3:Y:S04]  /*5410*/  LDG.E.U8 R18, desc[UR28][R8.64] ;  /* 0x0000001c08127981 */ /* 0x0000e8000c1e1100 */
[----:B------:R1:W3:Y:S04]  /*5420*/  LDG.E.U8 R19, desc[UR28][R10.64] ;  /* 0x0000001c0a137981 */ /* 0x0002e8000c1e1100 */
[----:B------:R1:W3:Y:S01]  /*5430*/  LDG.E.U8 R20, desc[UR28][R12.64] ;  /* 0x0000001c0c147981 */ /* 0x0002e2000c1e1100 */
[----:B0-----:R-:W-:-:S03]  /*5440*/  IADD3 R8, P3, PT, R171, R156, RZ ;  /* 0x0000009cab087210 */ /* 0x001fc60007f7e0ff */
[----:B------:R0:W3:Y:S01]  /*5450*/  LDG.E.U8 R21, desc[UR28][R14.64] ;  /* 0x0000001c0e157981 */ /* 0x0000e2000c1e1100 */
[----:B-1----:R-:W-:Y:S01]  /*5460*/  IADD3 R10, P2, PT, R171, R152, RZ ;  /* 0x00000098ab0a7210 */ /* 0x002fe20007f5e0ff */
[----:B------:R-:W-:Y:S02]  /*5470*/  IMAD.X R9, R53, 0x1, R157, P3 ;  /* 0x0000000135097824 */ /* 0x000fe400018e069d */
[----:B------:R1:W3:Y:S01]  /*5480*/  LDG.E.U8 R28, desc[UR28][R4.64] ;  /* 0x0000001c041c7981 */ /* 0x0002e2000c1e1100 */
[----:B------:R-:W-:Y:S01]  /*5490*/  IADD3 R12, P3, PT, R171, R148, RZ ;  /* 0x00000094ab0c7210 */ /* 0x000fe20007f7e0ff */
[----:B------:R-:W-:Y:S02]  /*54a0*/  IMAD.X R11, R53, 0x1, R153, P2 ;  /* 0x00000001350b7824 */ /* 0x000fe400010e0699 */
[----:B------:R1:W3:Y:S01]  /*54b0*/  LDG.E.U8 R30, desc[UR28][R6.64] ;  /* 0x0000001c061e7981 */ /* 0x0002e2000c1e1100 */
[----:B0-----:R-:W-:Y:S01]  /*54c0*/  IADD3 R14, P2, PT, R171, R144, RZ ;  /* 0x00000090ab0e7210 */ /* 0x001fe20007f5e0ff */
[----:B------:R-:W-:Y:S01]  /*54d0*/  IMAD.X R13, R53, 0x1, R149, P3 ;  /* 0x00000001350d7824 */ /* 0x000fe200018e0695 */
[----:B------:R-:W-:Y:S01]  /*54e0*/  IADD3 R16, P3, PT, R171, R140, RZ ;  /* 0x0000008cab107210 */ /* 0x000fe20007f7e0ff */
[----:B------:R0:W3:Y:S01]  /*54f0*/  LDG.E.U8 R8, desc[UR28][R8.64] ;  /* 0x0000001c08087981 */ /* 0x0000e2000c1e1100 */
[----:B------:R-:W-:-:S02]  /*5500*/  IADD3.X R15, PT, PT, R53, R145, RZ, P2, !PT ;  /* 0x00000091350f7210 */ /* 0x000fc400017fe4ff */
[C---:B-1----:R-:W-:Y:S01]  /*5510*/  IADD3 R4, P4, PT, R171.reuse, R136, RZ ;  /* 0x00000088ab047210 */ /* 0x042fe20007f9e0ff */
[----:B------:R-:W3:Y:S01]  /*5520*/  LDG.E.U8 R10, desc[UR28][R10.64] ;  /* 0x0000001c0a0a7981 */ /* 0x000ee2000c1e1100 */
[----:B------:R-:W-:Y:S01]  /*5530*/  IADD3 R6, P2, PT, R171, R132, RZ ;  /* 0x00000084ab067210 */ /* 0x000fe20007f5e0ff */
[C---:B------:R-:W-:Y:S02]  /*5540*/  IMAD.X R17, R53.reuse, 0x1, R141, P3 ;  /* 0x0000000135117824 */ /* 0x040fe400018e068d */
[C---:B------:R-:W-:Y:S01]  /*5550*/  IMAD.X R5, R53.reuse, 0x1, R137, P4 ;  /* 0x0000000135057824 */ /* 0x040fe200020e0689 */
[----:B------:R-:W3:Y:S01]  /*5560*/  LDG.E.U8 R12, desc[UR28][R12.64] ;  /* 0x0000001c0c0c7981 */ /* 0x000ee2000c1e1100 */
[----:B------:R-:W-:-:S03]  /*5570*/  IMAD.X R7, R53, 0x1, R133, P2 ;  /* 0x0000000135077824 */ /* 0x000fc600010e0685 */
[----:B------:R-:W3:Y:S04]  /*5580*/  LDG.E.U8 R14, desc[UR28][R14.64] ;  /* 0x0000001c0e0e7981 */ /* 0x000ee8000c1e1100 */
[----:B------:R-:W3:Y:S04]  /*5590*/  LDG.E.U8 R16, desc[UR28][R16.64] ;  /* 0x0000001c10107981 */ /* 0x000ee8000c1e1100 */
[----:B------:R-:W3:Y:S04]  /*55a0*/  LDG.E.U8 R4, desc[UR28][R4.64] ;  /* 0x0000001c04047981 */ /* 0x000ee8000c1e1100 */
[----:B------:R-:W3:Y:S01]  /*55b0*/  LDG.E.U8 R6, desc[UR28][R6.64] ;  /* 0x0000001c06067981 */ /* 0x000ee2000c1e1100 */
[----:B0-----:R-:W-:-:S04]  /*55c0*/  SHF.R.S32.HI R9, RZ, 0x7, R0 ;  /* 0x00000007ff097819 */ /* 0x001fc80000011400 */
[----:B------:R-:W-:Y:S01]  /*55d0*/  SGXT R9, R9, 0x1 ;  /* 0x000000010909781a */ /* 0x000fe20000000200 */
[----:B------:R-:W-:-:S03]  /*55e0*/  UMOV UR10, 0x1 ;  /* 0x00000001000a7882 */ /* 0x000fc60000000000 */
[----:B------:R-:W-:Y:S01]  /*55f0*/  LOP3.LUT R9, R9, 0x90, RZ, 0xc0, !PT ;  /* 0x0000009009097812 */ /* 0x000fe200078ec0ff */
[----:B------:R-:W-:-:S04]  /*5600*/  @!UP0 UIADD3 UR10, UPT, UPT, -UR10, 0x100000, URZ ;  /* 0x001000000a0a8890 */ /* 0x000fc8000fffe1ff */
[----:B------:R-:W-:Y:S02]  /*5610*/  @!UP0 USHF.L.U32 UR11, UR10, 0xb, URZ ;  /* 0x0000000b0a0b8899 */ /* 0x000fe400080006ff */
[----:B------:R-:W-:Y:S01]  /*5620*/  @!UP0 USHF.L.U32 UR10, UR10, 0x1, URZ ;  /* 0x000000010a0a8899 */ /* 0x000fe200080006ff */
[----:B------:R-:W-:Y:S01]  /*5630*/  LOP3.LUT R170, R9, 0x7f, R0, 0x78, !PT ;  /* 0x0000007f09aa7812 */ /* 0x000fe200078e7800 */
[----:B------:R-:W-:-:S04]  /*5640*/  VOTEU.ALL UP2, P1 ;  /* 0x0000000000ff7886 */ /* 0x000fc80000840000 */
[----:B--2---:R0:W-:Y:S04]  /*5650*/  STS.U8 [R170+UR14+0x8000], R3 ;  /* 0x00800003aa007988 */ /* 0x0041e8000800000e */
[----:B----4-:R1:W-:Y:S01]  /*5660*/  STS.U8 [R170+UR14+0x8200], R23 ;  /* 0x00820017aa007988 */ /* 0x0103e2000800000e */
[----:B0-----:R-:W-:-:S03]  /*5670*/  LOP3.LUT R3, R170, 0x20, RZ, 0x3c, !PT ;  /* 0x00000020aa037812 */ /* 0x001fc600078e3cff */
        /* <DEDUP_REMOVED lines=9> */
[----:B-----5:R1:W-:Y:S04]  /*5710*/  STS.U8 [R170+UR14+0x9600], R43 ;  /* 0x0096002baa007988 */ /* 0x0203e8000800000e */
[----:B------:R1:W-:Y:S04]  /*5720*/  STS.U8 [R170+UR14+0x9800], R45 ;  /* 0x0098002daa007988 */ /* 0x0003e8000800000e */
[----:B---3--:R1:W-:Y:S04]  /*5730*/  STS.U8 [R170+UR14+0x9a00], R47 ;  /* 0x009a002faa007988 */ /* 0x0083e8000800000e */
        /* <DEDUP_REMOVED lines=18> */
[----:B------:R0:W-:Y:S06]  /*5860*/  MEMBAR.ALL.CTA ;  /* 0x0000000000007992 */ /* 0x0001ec0000008000 */
[----:B0-----:R-:W-:Y:S04]  /*5870*/  FENCE.VIEW.ASYNC.S ;  /* 0x00000000000073c6 */ /* 0x001fe80000000000 */
[----:B------:R-:W0:Y:S02]  /*5880*/  FENCE.VIEW.ASYNC.S ;  /* 0x00000000000073c6 */ /* 0x000e240000000000 */
[----:B0-----:R1:W0:Y:S02]  /*5890*/  @!UP2 SYNCS.EXCH.64 URZ, [UR14+0xc010], UR10 ;  /* 0x00c0100a0effa5b2 */ /* 0x0012240008000100 */
[----:B0-----:R-:W-:Y:S06]  /*58a0*/  BAR.SYNC.DEFER_BLOCKING 0x0 ;  /* 0x0000000000007b1d */ /* 0x001fec0000010000 */
[----:B-1----:R-:W-:Y:S05]  /*58b0*/  BRA.U UP1, `(.L_x_12) ;  /* 0x0000000101387547 */ /* 0x002fea000b800000 */
[----:B------:R-:W-:Y:S01]  /*58c0*/  UIADD3 UR10, UPT, UPT, UR14, 0xc010, URZ ;  /* 0x0000c0100e0a7890 */ /* 0x000fe2000fffe0ff */
[----:B------:R-:W-:Y:S01]  /*58d0*/  UMOV UR25, 0x40004040 ;  /* 0x4000404000197882 */ /* 0x000fe20000000000 */
[----:B------:R-:W-:Y:S01]  /*58e0*/  UMOV UR30, UR4 ;  /* 0x00000004001e7c82 */ /* 0x000fe20008000000 */
[----:B------:R-:W-:Y:S01]  /*58f0*/  UMOV UR31, 0x80004020 ;  /* 0x80004020001f7882 */ /* 0x000fe20000000000 */
[----:B------:R-:W-:Y:S01]  /*5900*/  UMOV UR32, 0x0 ;  /* 0x0000000000207882 */ /* 0x000fe20000000000 */
[----:B------:R-:W-:Y:S01]  /*5910*/  UMOV UR33, 0x8208010 ;  /* 0x0820801000217882 */ /* 0x000fe20000000000 */
[----:B------:R-:W-:Y:S01]  /*5920*/  UMOV UR11, URZ ;  /* 0x000000ff000b7c82 */ /* 0x000fe20008000000 */
[----:B------:R-:W-:Y:S01]  /*5930*/  UMOV UR52, 0x0 ;  /* 0x0000000000347882 */ /* 0x000fe20000000000 */
[----:B------:R-:W-:Y:S01]  /*5940*/  UMOV UR53, 0x8208010 ;  /* 0x0820801000357882 */ /* 0x000fe20000000000 */
[----:B------:R0:W-:Y:S01]  /*5950*/  UTCQMMA gdesc[UR24], gdesc[UR30], tmem[UR16], tmem[UR32], idesc[UR33], !UPT ;  /* 0x00ff201e180075ea */ /* 0x0001e2000f800310 */
[----:B------:R-:W-:Y:S01]  /*5960*/  UMOV UR10, UR10 ;  /* 0x0000000a000a7c82 */ /* 0x000fe20008000000 */
[----:B------:R0:W-:Y:S01]  /*5970*/  UTCQMMA gdesc[UR36], gdesc[UR20], tmem[UR16], tmem[UR52], idesc[UR53], UPT ;  /* 0x00ff3414240075ea */ /* 0x0001e2000b800310 */
[----:B------:R0:W-:Y:S01]  /*5980*/  UTCBAR [UR10], URZ ;  /* 0x000000ff0a0073e9 */ /* 0x0001e200080000ff */
[----:B------:R-:W-:-:S02]  /*5990*/  NOP ;  /* 0x0000000000007918 */ /* 0x000fc40000000000 */
.L_x_12:
[----:B------:R-:W1:Y:S02]  /*59a0*/  SYNCS.PHASECHK.TRANS64.TRYWAIT P2, [UR14+0xc010], RZ ;  /* 0x00c010ffff0075a7 */ /* 0x000e64000804110e */
[----:B-1----:R-:W-:Y:S05]  /*59b0*/  @!P2 BRA `(.L_x_13) ;  /* 0x000000440090a947 */ /* 0x002fea0003800000 */
.L_x_22:
[----:B------:R-:W-:Y:S01]  /*59c0*/  BAR.SYNC.DEFER_BLOCKING 0x0 ;  /* 0x0000000000007b1d */ /* 0x000fe20000010000 */
[----:B------:R-:W-:Y:S01]  /*59d0*/  IMAD.U32 R200, R200, -0x80000000, RZ ;  /* 0x80000000c8c87824 */ /* 0x000fe200078e00ff */
[----:B------:R-:W-:-:S04]  /*59e0*/  USHF.R.S32.HI UR6, URZ, 0x1f, UR35 ;  /* 0x0000001fff067899 */ /* 0x000fc80008011423 */
[----:B------:R-:W-:Y:S01]  /*59f0*/  LDTM.16dp32bit_t0_t15.x64 R4, tmem[UR17] ;  /* 0x00000011000479ee */ /* 0x000fe20008b00000 */
[----:B------:R-:W1:Y:S01]  /*5a00*/  LDTM.16dp32bit_t16_t31.x64 R4, tmem[UR17+0x40] ;  /* 0x00004011000479ee */ /* 0x000e620008b20000 */
[----:B------:R-:W2:Y:S01]  /*5a10*/  @!P1 SYNCS.CCTL.IV [UR14+0xc010] ;  /* 0x00c01000ff0099b1 */ /* 0x000ea2000800000e */
[----:B------:R-:W-:Y:S01]  /*5a20*/  NOP ;  /* 0x0000000000007918 */ /* 0x000fe20000000000 */
[----:B-1----:R-:W-:Y:S01]  /*5a30*/  FMUL R3, R4, UR50 ;  /* 0x0000003204037c20 */ /* 0x002fe20008400000 */
[----:B------:R-:W-:Y:S01]  /*5a40*/  FMUL R204, R5, UR50 ;  /* 0x0000003205cc7c20 */ /* 0x000fe20008400000 */
[----:B------:R-:W-:Y:S01]  /*5a50*/  FMUL R201, R6, UR50 ;  /* 0x0000003206c97c20 */ /* 0x000fe20008400000 */
[----:B------:R-:W-:Y:S01]  /*5a60*/  FMUL R203, R7, UR50 ;  /* 0x0000003207cb7c20 */ /* 0x000fe20008400000 */
        /* <DEDUP_REMOVED lines=69> */
[----:B------:R-:W-:-:S03]  /*5ec0*/  FMUL R201, R53, UR50 ;  /* 0x0000003235c97c20 */ /* 0x000fc60008400000 */
        /* <DEDUP_REMOVED lines=20> */
[----:B------:R-:W-:-:S04]  /*6010*/  FMNMX3 R206, R203, R201, R206, !PT ;  /* 0x000000c9cbce7276 */ /* 0x000fc800078000ce */
[----:B------:R-:W-:-:S05]  /*6020*/  FMNMX R201, R3, R206, !PT ;  /* 0x000000ce03c97209 */ /* 0x000fca0007800000 */
[----:B------:R-:W1:Y:S02]  /*6030*/  SHFL.BFLY PT, R3, R201, 0x10, 0x1f ;  /* 0x0e001f00c9037f89 */ /* 0x000e6400000e0000 */
[----:B-1----:R-:W-:-:S05]  /*6040*/  FMNMX3 R3, R201, R3, R202, !PT ;  /* 0x00000003c9037276 */ /* 0x002fca00078000ca */
[--C-:B------:R-:W-:Y:S01]  /*6050*/  FFMA R4, R4, UR50, -R3.reuse ;  /* 0x0000003204047c23 */ /* 0x100fe20008000803 */
[--C-:B------:R-:W-:Y:S01]  /*6060*/  FFMA R5, R5, UR50, -R3.reuse ;  /* 0x0000003205057c23 */ /* 0x100fe20008000803 */
[--C-:B------:R-:W-:Y:S01]  /*6070*/  FFMA R6, R6, UR50, -R3.reuse ;  /* 0x0000003206067c23 */ /* 0x100fe20008000803 */
[--C-:B------:R-:W-:Y:S01]  /*6080*/  FFMA R7, R7, UR50, -R3.reuse ;  /* 0x0000003207077c23 */ /* 0x100fe20008000803 */
[----:B------:R-:W-:Y:S01]  /*6090*/  FMUL R4, R4, 1.4426950216293334961 ;  /* 0x3fb8aa3b04047820 */ /* 0x000fe20000400000 */
[----:B------:R-:W-:Y:S01]  /*60a0*/  FMUL R5, R5, 1.4426950216293334961 ;  /* 0x3fb8aa3b05057820 */ /* 0x000fe20000400000 */
[----:B------:R-:W-:Y:S01]  /*60b0*/  FMUL R6, R6, 1.4426950216293334961 ;  /* 0x3fb8aa3b06067820 */ /* 0x000fe20000400000 */
[----:B------:R-:W-:Y:S01]  /*60c0*/  FMUL R7, R7, 1.4426950216293334961 ;  /* 0x3fb8aa3b07077820 */ /* 0x000fe20000400000 */
[--C-:B------:R-:W-:Y:S01]  /*60d0*/  FFMA R8, R8, UR50, -R3.reuse ;  /* 0x0000003208087c23 */ /* 0x100fe20008000803 */
[--C-:B------:R-:W-:Y:S01]  /*60e0*/  FFMA R9, R9, UR50, -R3.reuse ;  /* 0x0000003209097c23 */ /* 0x100fe20008000803 */
[----:B------:R-:W-:Y:S01]  /*60f0*/  MUFU.EX2 R4, R4 ;  /* 0x0000000400047308 */ /* 0x000fe20000000800 */
[--C-:B------:R-:W-:Y:S01]  /*6100*/  FFMA R27, R27, UR50, -R3.reuse ;  /* 0x000000321b1b7c23 */ /* 0x100fe20008000803 */
[----:B------:R-:W-:Y:S01]  /*6110*/  FMUL R8, R8, 1.4426950216293334961 ;  /* 0x3fb8aa3b08087820 */ /* 0x000fe20000400000 */
[--C-:B------:R-:W-:Y:S01]  /*6120*/  FFMA R10, R10, UR50, -R3.reuse ;  /* 0x000000320a0a7c23 */ /* 0x100fe20008000803 */
[--C-:B------:R-:W-:Y:S01]  /*6130*/  FFMA R14, R14, UR50, -R3.reuse ;  /* 0x000000320e0e7c23 */ /* 0x100fe20008000803 */
[--C-:B------:R-:W-:Y:S01]  /*6140*/  FFMA R22, R22, UR50, -R3.reuse ;  /* 0x0000003216167c23 */ /* 0x100fe20008000803 */
[----:B------:R-:W-:Y:S01]  /*6150*/  FMUL R9, R9, 1.4426950216293334961 ;  /* 0x3fb8aa3b09097820 */ /* 0x000fe20000400000 */
[--C-:B------:R-:W-:Y:S01]  /*6160*/  FFMA R16, R16, UR50, -R3.reuse ;  /* 0x0000003210107c23 */ /* 0x100fe20008000803 */
[----:B------:R-:W1:Y:S01]  /*6170*/  MUFU.EX2 R5, R5 ;  /* 0x0000000500057308 */ /* 0x000e620000000800 */
[--C-:B------:R-:W-:Y:S01]  /*6180*/  FFMA R20, R20, UR50, -R3.reuse ;  /* 0x0000003214147c23 */ /* 0x100fe20008000803 */
[----:B------:R-:W-:Y:S01]  /*6190*/  FMUL R27, R27, 1.4426950216293334961 ;  /* 0x3fb8aa3b1b1b7820 */ /* 0x000fe20000400000 */
[----:B------:R-:W-:Y:S01]  /*61a0*/  FMUL R201, R10, 1.4426950216293334961 ;  /* 0x3fb8aa3b0ac97820 */ /* 0x000fe20000400000 */
[--C-:B------:R-:W-:Y:S01]  /*61b0*/  FFMA R33, R33, UR50, -R3.reuse ;  /* 0x0000003221217c23 */ /* 0x100fe20008000803 */
[--C-:B------:R-:W-:Y:S01]  /*61c0*/  FFMA R10, R11, UR50, -R3.reuse ;  /* 0x000000320b0a7c23 */ /* 0x100fe20008000803 */
[----:B------:R-:W-:Y:S01]  /*61d0*/  FMUL R220, R14, 1.4426950216293334961 ;  /* 0x3fb8aa3b0edc7820 */ /* 0x000fe20000400000 */
[----:B------:R-:W-:Y:S01]  /*61e0*/  FMUL R22, R22, 1.4426950216293334961 ;  /* 0x3fb8aa3b16167820 */ /* 0x000fe20000400000 */
[----:B------:R-:W3:Y:S01]  /*61f0*/  MUFU.EX2 R6, R6 ;  /* 0x0000000600067308 */ /* 0x000ee20000000800 */
[--C-:B------:R-:W-:Y:S01]  /*6200*/  FFMA R15, R15, UR50, -R3.reuse ;  /* 0x000000320f0f7c23 */ /* 0x100fe20008000803 */
[----:B------:R-:W-:Y:S01]  /*6210*/  FMUL R14, R16, 1.4426950216293334961 ;  /* 0x3fb8aa3b100e7820 */ /* 0x000fe20000400000 */
[--C-:B------:R-:W-:Y:S01]  /*6220*/  FFMA R28, R28, UR50, -R3.reuse ;  /* 0x000000321c1c7c23 */ /* 0x100fe20008000803 */
[--C-:B------:R-:W-:Y:S01]  /*6230*/  FFMA R17, R17, UR50, -R3.reuse ;  /* 0x0000003211117c23 */ /* 0x100fe20008000803 */
[----:B------:R-:W-:Y:S01]  /*6240*/  FMUL R16, R20, 1.4426950216293334961 ;  /* 0x3fb8aa3b14107820 */ /* 0x000fe20000400000 */
[--C-:B------:R-:W-:Y:S01]  /*6250*/  FFMA R36, R36, UR50, -R3.reuse ;  /* 0x0000003224247c23 */ /* 0x100fe20008000803 */
[--C-:B------:R-:W-:Y:S01]  /*6260*/  FFMA R21, R21, UR50, -R3.reuse ;  /* 0x0000003215157c23 */ /* 0x100fe20008000803 */
[----:B------:R-:W4:Y:S01]  /*6270*/  MUFU.EX2 R7, R7 ;  /* 0x0000000700077308 */ /* 0x000f220000000800 */
[--C-:B------:R-:W-:Y:S01]  /*6280*/  FFMA R20, R23, UR50, -R3.reuse ;  /* 0x0000003217147c23 */ /* 0x100fe20008000803 */
[--C-:B------:R-:W-:Y:S01]  /*6290*/  FFMA R38, R38, UR50, -R3.reuse ;  /* 0x0000003226267c23 */ /* 0x100fe20008000803 */
[----:B------:R-:W-:Y:S01]  /*62a0*/  FMUL R203, R10, 1.4426950216293334961 ;  /* 0x3fb8aa3b0acb7820 */ /* 0x000fe20000400000 */
[--C-:B------:R-:W-:Y:S01]  /*62b0*/  FFMA R25, R25, UR50, -R3.reuse ;  /* 0x0000003219197c23 */ /* 0x100fe20008000803 */
[--C-:B------:R-:W-:Y:S01]  /*62c0*/  FFMA R10, R12, UR50, -R3.reuse ;  /* 0x000000320c0a7c23 */ /* 0x100fe20008000803 */
[----:B------:R-:W-:Y:S01]  /*62d0*/  FMUL R225, R15, 1.4426950216293334961 ;  /* 0x3fb8aa3b0fe17820 */ /* 0x000fe20000400000 */
[--C-:B------:R-:W-:Y:S01]  /*62e0*/  FFMA R29, R29, UR50, -R3.reuse ;  /* 0x000000321d1d7c23 */ /* 0x100fe20008000803 */
[----:B------:R-:W5:Y:S01]  /*62f0*/  MUFU.EX2 R8, R8 ;  /* 0x0000000800087308 */ /* 0x000f620000000800 */
[----:B------:R-:W-:Y:S01]  /*6300*/  FMUL R15, R17, 1.4426950216293334961 ;  /* 0x3fb8aa3b110f7820 */ /* 0x000fe20000400000 */
[--C-:B------:R-:W-:Y:S01]  /*6310*/  FFMA R37, R37, UR50, -R3.reuse ;  /* 0x0000003225257c23 */ /* 0x100fe20008000803 */
[----:B------:R-:W-:Y:S01]  /*6320*/  FMUL R17, R21, 1.4426950216293334961 ;  /* 0x3fb8aa3b15117820 */ /* 0x000fe20000400000 */
[--C-:B------:R-:W-:Y:S01]  /*6330*/  FFMA R39, R39, UR50, -R3.reuse ;  /* 0x0000003227277c23 */ /* 0x100fe20008000803 */
[----:B------:R-:W-:Y:S01]  /*6340*/  FMUL R21, R25, 1.4426950216293334961 ;  /* 0x3fb8aa3b19157820 */ /* 0x000fe20000400000 */
[----:B------:R-:W-:Y:S01]  /*6350*/  FMUL R10, R10, 1.4426950216293334961 ;  /* 0x3fb8aa3b0a0a7820 */ /* 0x000fe20000400000 */
[--C-:B------:R-:W-:Y:S01]  /*6360*/  FFMA R13, R13, UR50, -R3.reuse ;  /* 0x000000320d0d7c23 */ /* 0x100fe20008000803 */
[----:B------:R0:W-:Y:S01]  /*6370*/  MUFU.EX2 R233, R27 ;  /* 0x0000001b00e97308 */ /* 0x0001e20000000800 */
[--C-:B------:R-:W-:Y:S01]  /*6380*/  FFMA R26, R26, UR50, -R3.reuse ;  /* 0x000000321a1a7c23 */ /* 0x100fe20008000803 */
[----:B------:R-:W-:Y:S01]  /*6390*/  FMUL R25, R29, 1.4426950216293334961 ;  /* 0x3fb8aa3b1d197820 */ /* 0x000fe20000400000 */
[----:B------:R-:W-:Y:S01]  /*63a0*/  FMUL R29, R37, 1.4426950216293334961 ;  /* 0x3fb8aa3b251d7820 */ /* 0x000fe20000400000 */
[----:B------:R-:W-:Y:S01]  /*63b0*/  FMUL R37, R39, 1.4426950216293334961 ;  /* 0x3fb8aa3b27257820 */ /* 0x000fe20000400000 */
[----:B------:R-:W-:Y:S01]  /*63c0*/  FMUL R13, R13, 1.4426950216293334961 ;  /* 0x3fb8aa3b0d0d7820 */ /* 0x000fe20000400000 */
[----:B------:R-:W-:Y:S01]  /*63d0*/  FMUL R26, R26, 1.4426950216293334961 ;  /* 0x3fb8aa3b1a1a7820 */ /* 0x000fe20000400000 */
[----:B------:R-:W-:Y:S01]  /*63e0*/  FFMA R32, R32, UR50, -R3 ;  /* 0x0000003220207c23 */ /* 0x000fe20008000803 */
[----:B------:R-:W2:Y:S01]  /*63f0*/  MUFU.EX2 R9, R9 ;  /* 0x0000000900097308 */ /* 0x000ea20000000800 */
[----:B0-----:R-:W-:Y:S01]  /*6400*/  FMUL R27, R33, 1.4426950216293334961 ;  /* 0x3fb8aa3b211b7820 */ /* 0x001fe20000400000 */
[----:B-1----:R-:W-:Y:S01]  /*6410*/  FADD R33, R4, R5 ;  /* 0x0000000504217221 */ /* 0x002fe20000000000 */
[--C-:B------:R-:W-:Y:S01]  /*6420*/  FFMA R40, R40, UR50, -R3.reuse ;  /* 0x0000003228287c23 */ /* 0x100fe20008000803 */
[--C-:B------:R-:W-:Y:S01]  /*6430*/  FFMA R41, R41, UR50, -R3.reuse ;  /* 0x0000003229297c23 */ /* 0x100fe20008000803 */
[--C-:B------:R-:W-:Y:S01]  /*6440*/  FFMA R18, R18, UR50, -R3.reuse ;  /* 0x0000003212127c23 */ /* 0x100fe20008000803 */
[--C-:B------:R-:W-:Y:S01]  /*6450*/  FFMA R19, R19, UR50, -R3.reuse ;  /* 0x0000003213137c23 */ /* 0x100fe20008000803 */
[--C-:B------:R-:W-:Y:S01]  /*6460*/  FFMA R42, R42, UR50, -R3.reuse ;  /* 0x000000322a2a7c23 */ /* 0x100fe20008000803 */
[----:B------:R0:W-:Y:S01]  /*6470*/  MUFU.EX2 R23, R22 ;  /* 0x0000001600177308 */ /* 0x0001e20000000800 */
[----:B------:R-:W-:Y:S01]  /*6480*/  FMUL R18, R18, 1.4426950216293334961 ;  /* 0x3fb8aa3b12127820 */ /* 0x000fe20000400000 */
[----:B------:R-:W-:Y:S01]  /*6490*/  FMUL R19, R19, 1.4426950216293334961 ;  /* 0x3fb8aa3b13137820 */ /* 0x000fe20000400000 */
[--C-:B------:R-:W-:Y:S01]  /*64a0*/  FFMA R30, R30, UR50, -R3.reuse ;  /* 0x000000321e1e7c23 */ /* 0x100fe20008000803 */
[--C-:B------:R-:W-:Y:S01]  /*64b0*/  FFMA R31, R31, UR50, -R3.reuse ;  /* 0x000000321f1f7c23 */ /* 0x100fe20008000803 */
[--C-:B------:R-:W-:Y:S01]  /*64c0*/  FFMA R34, R34, UR50, -R3.reuse ;  /* 0x0000003222227c23 */ /* 0x100fe20008000803 */
[----:B------:R-:W-:Y:S01]  /*64d0*/  FFMA R35, R35, UR50, -R3 ;  /* 0x0000003223237c23 */ /* 0x000fe20008000803 */
[----:B------:R-:W-:Y:S01]  /*64e0*/  FMUL R30, R30, 1.4426950216293334961 ;  /* 0x3fb8aa3b1e1e7820 */ /* 0x000fe20000400000 */
[----:B------:R1:W2:Y:S01]  /*64f0*/  MUFU.EX2 R11, R201 ;  /* 0x000000c9000b7308 */ /* 0x0002a20000000800 */
[----:B0-----:R-:W-:Y:S01]  /*6500*/  FMUL R22, R28, 1.4426950216293334961 ;  /* 0x3fb8aa3b1c167820 */ /* 0x001fe20000400000 */
[----:B------:R-:W-:Y:S01]  /*6510*/  FMUL R28, R36, 1.4426950216293334961 ;  /* 0x3fb8aa3b241c7820 */ /* 0x000fe20000400000 */
[----:B------:R-:W-:Y:S01]  /*6520*/  FMUL R36, R38, 1.4426950216293334961 ;  /* 0x3fb8aa3b26247820 */ /* 0x000fe20000400000 */
[----:B---3--:R-:W-:Y:S01]  /*6530*/  FADD R38, R6, R33 ;  /* 0x0000002106267221 */ /* 0x008fe20000000000 */
[----:B------:R-:W-:Y:S01]  /*6540*/  FMUL R33, R41, 1.4426950216293334961 ;  /* 0x3fb8aa3b29217820 */ /* 0x000fe20000400000 */
[----:B------:R-:W-:Y:S01]  /*6550*/  FMUL R31, R31, 1.4426950216293334961 ;  /* 0x3fb8aa3b1f1f7820 */ /* 0x000fe20000400000 */
[----:B------:R-:W-:Y:S01]  /*6560*/  FMUL R34, R34, 1.4426950216293334961 ;  /* 0x3fb8aa3b22227820 */ /* 0x000fe20000400000 */
[----:B------:R-:W0:Y:S01]  /*6570*/  MUFU.EX2 R12, R203 ;  /* 0x000000cb000c7308 */ /* 0x000e220000000800 */
[----:B----4-:R-:W-:Y:S01]  /*6580*/  FADD R39, R7, R38 ;  /* 0x0000002607277221 */ /* 0x010fe20000000000 */
[----:B-1----:R-:W-:Y:S01]  /*6590*/  FMUL R201, R20, 1.4426950216293334961 ;  /* 0x3fb8aa3b14c97820 */ /* 0x002fe20000400000 */
[----:B------:R-:W-:Y:S01]  /*65a0*/  FFMA R20, R24, UR50, -R3 ;  /* 0x0000003218147c23 */ /* 0x000fe20008000803 */
[----:B------:R-:W-:Y:S01]  /*65b0*/  FMUL R35, R35, 1.4426950216293334961 ;  /* 0x3fb8aa3b23237820 */ /* 0x000fe20000400000 */
[----:B-----5:R-:W-:Y:S01]  /*65c0*/  FADD R38, R8, R39 ;  /* 0x0000002708267221 */ /* 0x020fe20000000000 */
[--C-:B------:R-:W-:Y:S01]  /*65d0*/  FFMA R43, R43, UR50, -R3.reuse ;  /* 0x000000322b2b7c23 */ /* 0x100fe20008000803 */
[----:B------:R-:W-:Y:S01]  /*65e0*/  FMUL R20, R20, 1.4426950216293334961 ;  /* 0x3fb8aa3b14147820 */ /* 0x000fe20000400000 */
[----:B------:R-:W1:Y:S01]  /*65f0*/  MUFU.EX2 R10, R10 ;  /* 0x0000000a000a7308 */ /* 0x000e620000000800 */
[--C-:B------:R-:W-:Y:S01]  /*6600*/  FFMA R44, R44, UR50, -R3.reuse ;  /* 0x000000322c2c7c23 */ /* 0x100fe20008000803 */
[--C-:B------:R-:W-:Y:S01]  /*6610*/  FFMA R45, R45, UR50, -R3.reuse ;  /* 0x000000322d2d7c23 */ /* 0x100fe20008000803 */
[--C-:B------:R-:W-:Y:S01]  /*6620*/  FFMA R47, R47, UR50, -R3.reuse ;  /* 0x000000322f2f7c23 */ /* 0x100fe20008000803 */
[--C-:B------:R-:W-:Y:S01]  /*6630*/  FFMA R48, R48, UR50, -R3.reuse ;  /* 0x0000003230307c23 */ /* 0x100fe20008000803 */
[----:B------:R-:W-:Y:S01]  /*6640*/  FMUL R44, R44, 1.4426950216293334961 ;  /* 0x3fb8aa3b2c2c7820 */ /* 0x000fe20000400000 */
[----:B------:R-:W-:Y:S01]  /*6650*/  FMUL R45, R45, 1.4426950216293334961 ;  /* 0x3fb8aa3b2d2d7820 */ /* 0x000fe20000400000 */
[--C-:B------:R-:W-:Y:S01]  /*6660*/  FFMA R49, R49, UR50, -R3.reuse ;  /* 0x0000003231317c23 */ /* 0x100fe20008000803 */
[----:B------:R3:W-:Y:S01]  /*6670*/  MUFU.EX2 R232, R26 ;  /* 0x0000001a00e87308 */ /* 0x0007e20000000800 */
[--C-:B------:R-:W-:Y:S01]  /*6680*/  FFMA R50, R50, UR50, -R3.reuse ;  /* 0x0000003232327c23 */ /* 0x100fe20008000803 */
[--C-:B------:R-:W-:Y:S01]  /*6690*/  FFMA R51, R51, UR50, -R3.reuse ;  /* 0x0000003233337c23 */ /* 0x100fe20008000803 */
[--C-:B------:R-:W-:Y:S01]  /*66a0*/  FFMA R53, R53, UR50, -R3.reuse ;  /* 0x0000003235357c23 */ /* 0x100fe20008000803 */
[--C-:B------:R-:W-:Y:S01]  /*66b0*/  FFMA R52, R52, UR50, -R3.reuse ;  /* 0x0000003234347c23 */ /* 0x100fe20008000803 */
[--C-:B------:R-:W-:Y:S01]  /*66c0*/  FFMA R54, R54, UR50, -R3.reuse ;  /* 0x0000003236367c23 */ /* 0x100fe20008000803 */
[--C-:B------:R-:W-:Y:S01]  /*66d0*/  FFMA R55, R55, UR50, -R3.reuse ;  /* 0x0000003237377c23 */ /* 0x100fe20008000803 */
[--C-:B------:R-:W-:Y:S01]  /*66e0*/  FFMA R56, R56, UR50, -R3.reuse ;  /* 0x0000003238387c23 */ /* 0x100fe20008000803 */
[----:B------:R-:W4:Y:S01]  /*66f0*/  MUFU.EX2 R13, R13 ;  /* 0x0000000d000d7308 */ /* 0x000f220000000800 */
[----:B---3--:R-:W-:Y:S01]  /*6700*/  FMUL R26, R32, 1.4426950216293334961 ;  /* 0x3fb8aa3b201a7820 */ /* 0x008fe20000400000 */
[----:B------:R-:W-:Y:S01]  /*6710*/  FMUL R32, R40, 1.4426950216293334961 ;  /* 0x3fb8aa3b28207820 */ /* 0x000fe20000400000 */
[----:B--2---:R-:W-:Y:S01]  /*6720*/  FADD R40, R9, R38 ;  /* 0x0000002609287221 */ /* 0x004fe20000000000 */
[----:B------:R-:W-:Y:S01]  /*6730*/  FMUL R38, R42, 1.4426950216293334961 ;  /* 0x3fb8aa3b2a267820 */ /* 0x000fe20000400000 */
[----:B------:R-:W-:Y:S01]  /*6740*/  FMUL R55, R55, 1.4426950216293334961 ;  /* 0x3fb8aa3b37377820 */ /* 0x000fe20000400000 */
[--C-:B------:R-:W-:Y:S01]  /*6750*/  FFMA R57, R57, UR50, -R3.reuse ;  /* 0x0000003239397c23 */ /* 0x100fe20008000803 */
[----:B------:R-:W-:Y:S01]  /*6760*/  FADD R39, R11, R40 ;  /* 0x000000280b277221 */ /* 0x000fe20000000000 */
[----:B------:R-:W2:Y:S01]  /*6770*/  MUFU.EX2 R220, R220 ;  /* 0x000000dc00dc7308 */ /* 0x000ea20000000800 */
[----:B------:R-:W-:Y:S01]  /*6780*/  FFMA R58, R58, UR50, -R3 ;  /* 0x000000323a3a7c23 */ /* 0x000fe20008000803 */
[----:B------:R-:W-:Y:S01]  /*6790*/  FMUL R57, R57, 1.4426950216293334961 ;  /* 0x3fb8aa3b39397820 */ /* 0x000fe20000400000 */
[----:B0-----:R-:W-:Y:S01]  /*67a0*/  FADD R41, R12, R39 ;  /* 0x000000270c297221 */ /* 0x001fe20000000000 */
[----:B------:R-:W-:Y:S01]  /*67b0*/  FMUL R39, R43, 1.4426950216293334961 ;  /* 0x3fb8aa3b2b277820 */ /* 0x000fe20000400000 */
[----:B------:R-:W-:Y:S01]  /*67c0*/  FMUL R43, R47, 1.4426950216293334961 ;  /* 0x3fb8aa3b2f2b7820 */ /* 0x000fe20000400000 */
[----:B------:R-:W-:Y:S01]  /*67d0*/  FMUL R47, R48, 1.4426950216293334961 ;  /* 0x3fb8aa3b302f7820 */ /* 0x000fe20000400000 */
[----:B-1----:R-:W-:Y:S01]  /*67e0*/  FADD R40, R10, R41 ;  /* 0x000000290a287221 */ /* 0x002fe20000000000 */
[----:B------:R-:W0:Y:S01]  /*67f0*/  MUFU.EX2 R225, R225 ;  /* 0x000000e100e17308 */ /* 0x000e220000000800 */
[----:B------:R-:W-:Y:S01]  /*6800*/  FMUL R48, R49, 1.4426950216293334961 ;  /* 0x3fb8aa3b31307820 */ /* 0x000fe20000400000 */
[----:B------:R-:W-:Y:S01]  /*6810*/  FMUL R49, R56, 1.4426950216293334961 ;  /* 0x3fb8aa3b38317820 */ /* 0x000fe20000400000 */
[----:B----4-:R-:W-:Y:S01]  /*6820*/  FADD R41, R13, R40 ;  /* 0x000000280d297221 */ /* 0x010fe20000000000 */
[----:B------:R-:W-:Y:S01]  /*6830*/  SHF.R.U32.HI R56, RZ, 0x1, R0 ;  /* 0x00000001ff387819 */ /* 0x000fe20000011600 */
[----:B------:R-:W-:Y:S01]  /*6840*/  FMUL R58, R58, 1.4426950216293334961 ;  /* 0x3fb8aa3b3a3a7820 */ /* 0x000fe20000400000 */
[--C-:B------:R-:W-:Y:S01]  /*6850*/  FFMA R59, R59, UR50, -R3.reuse ;  /* 0x000000323b3b7c23 */ /* 0x100fe20008000803 */
[----:B------:R-:W-:Y:S01]  /*6860*/  FFMA R60, R60, UR50, -R3 ;  /* 0x000000323c3c7c23 */ /* 0x000fe20008000803 */
[----:B------:R-:W1:Y:S01]  /*6870*/  MUFU.EX2 R14, R14 ;  /* 0x0000000e000e7308 */ /* 0x000e620000000800 */
[----:B--2---:R-:W-:Y:S01]  /*6880*/  FADD R40, R220, R41 ;  /* 0x00000029dc287221 */ /* 0x004fe20000000000 */
[----:B------:R-:W-:Y:S01]  /*6890*/  FMUL R59, R59, 1.4426950216293334961 ;  /* 0x3fb8aa3b3b3b7820 */ /* 0x000fe20000400000 */
[----:B------:R-:W-:Y:S01]  /*68a0*/  FMUL R60, R60, 1.4426950216293334961 ;  /* 0x3fb8aa3b3c3c7820 */ /* 0x000fe20000400000 */
[--C-:B------:R-:W-:Y:S01]  /*68b0*/  FFMA R61, R61, UR50, -R3.reuse ;  /* 0x000000323d3d7c23 */ /* 0x100fe20008000803 */
[--C-:B------:R-:W-:Y:S01]  /*68c0*/  FFMA R62, R62, UR50, -R3.reuse ;  /* 0x000000323e3e7c23 */ /* 0x100fe20008000803 */
[--C-:B------:R-:W-:Y:S01]  /*68d0*/  FFMA R63, R63, UR50, -R3.reuse ;  /* 0x000000323f3f7c23 */ /* 0x100fe20008000803 */
[--C-:B------:R-:W-:Y:S01]  /*68e0*/  FFMA R64, R64, UR50, -R3.reuse ;  /* 0x0000003240407c23 */ /* 0x100fe20008000803 */
[----:B------:R-:W2:Y:S01]  /*68f0*/  MUFU.EX2 R15, R15 ;  /* 0x0000000f000f7308 */ /* 0x000ea20000000800 */
[----:B0-----:R-:W-:Y:S01]  /*6900*/  FADD R41, R225, R40 ;  /* 0x00000028e1297221 */ /* 0x001fe20000000000 */
[----:B------:R-:W-:Y:S01]  /*6910*/  FFMA R40, R46, UR50, -R3 ;  /* 0x000000322e287c23 */ /* 0x000fe20008000803 */
[----:B------:R-:W-:Y:S01]  /*6920*/  FMUL R61, R61, 1.4426950216293334961 ;  /* 0x3fb8aa3b3d3d7820 */ /* 0x000fe20000400000 */
[----:B------:R-:W-:Y:S01]  /*6930*/  FMUL R62, R62, 1.4426950216293334961 ;  /* 0x3fb8aa3b3e3e7820 */ /* 0x000fe20000400000 */
[----:B------:R-:W-:Y:S01]  /*6940*/  FMUL R63, R63, 1.4426950216293334961 ;  /* 0x3fb8aa3b3f3f7820 */ /* 0x000fe20000400000 */
[----:B------:R-:W-:Y:S01]  /*6950*/  FMUL R40, R40, 1.4426950216293334961 ;  /* 0x3fb8aa3b28287820 */ /* 0x000fe20000400000 */
[----:B------:R-:W-:Y:S01]  /*6960*/  FMUL R64, R64, 1.4426950216293334961 ;  /* 0x3fb8aa3b40407820 */ /* 0x000fe20000400000 */
[----:B------:R-:W0:Y:S01]  /*6970*/  MUFU.EX2 R18, R18 ;  /* 0x0000001200127308 */ /* 0x000e220000000800 */
[----:B-1----:R-:W-:Y:S01]  /*6980*/  FADD R42, R14, R41 ;  /* 0x000000290e2a7221 */ /* 0x002fe20000000000 */
[--C-:B------:R-:W-:Y:S01]  /*6990*/  FFMA R65, R65, UR50, -R3.reuse ;  /* 0x0000003241417c23 */ /* 0x100fe20008000803 */
[--C-:B------:R-:W-:Y:S01]  /*69a0*/  FFMA R66, R66, UR50, -R3.reuse ;  /* 0x0000003242427c23 */ /* 0x100fe20008000803 */
[----:B------:R-:W-:-:S02]  /*69b0*/  FFMA R67, R67, UR50, -R3 ;  /* 0x0000003243437c23 */ /* 0x000fc40008000803 */
[----:B------:R-:W-:Y:S01]  /*69c0*/  FMUL R65, R65, 1.4426950216293334961 ;  /* 0x3fb8aa3b41417820 */ /* 0x000fe20000400000 */
[----:B------:R-:W-:Y:S01]  /*69d0*/  FMUL R66, R66, 1.4426950216293334961 ;  /* 0x3fb8aa3b42427820 */ /* 0x000fe20000400000 */
[----:B------:R-:W1:Y:S01]  /*69e0*/  MUFU.EX2 R19, R19 ;  /* 0x0000001300137308 */ /* 0x000e620000000800 */
[----:B--2---:R-:W-:Y:S01]  /*69f0*/  FADD R41, R15, R42 ;  /* 0x0000002a0f297221 */ /* 0x004fe20000000000 */
[----:B------:R-:W-:-:S06]  /*6a00*/  FMUL R67, R67, 1.4426950216293334961 ;  /* 0x3fb8aa3b43437820 */ /* 0x000fcc0000400000 */
[----:B------:R-:W2:Y:S01]  /*6a10*/  MUFU.EX2 R16, R16 ;  /* 0x0000001000107308 */ /* 0x000ea20000000800 */
[----:B0-----:R-:W-:-:S07]  /*6a20*/  FADD R42, R18, R41 ;  /* 0x00000029122a7221 */ /* 0x001fce0000000000 */
[----:B------:R-:W0:Y:S01]  /*6a30*/  MUFU.EX2 R17, R17 ;  /* 0x0000001100117308 */ /* 0x000e220000000800 */
[----:B-1----:R-:W-:-:S07]  /*6a40*/  FADD R41, R19, R42 ;  /* 0x0000002a13297221 */ /* 0x002fce0000000000 */
[----:B------:R-:W1:Y:S01]  /*6a50*/  MUFU.EX2 R24, R201 ;  /* 0x000000c900187308 */ /* 0x000e620000000800 */
[----:B--2---:R-:W-:-:S07]  /*6a60*/  FADD R42, R16, R41 ;  /* 0x00000029102a7221 */ /* 0x004fce0000000000 */
[----:B------:R-:W2:Y:S01]  /*6a70*/  MUFU.EX2 R20, R20 ;  /* 0x0000001400147308 */ /* 0x000ea20000000800 */
[----:B0-----:R-:W-:-:S04]  /*6a80*/  FADD R42, R17, R42 ;  /* 0x0000002a112a7221 */ /* 0x001fc80000000000 */
[----:B------:R-:W-:Y:S01]  /*6a90*/  FADD R41, R23, R42 ;  /* 0x0000002a17297221 */ /* 0x000fe20000000000 */
[----:B------:R-:W-:Y:S01]  /*6aa0*/  FMUL R42, R50, 1.4426950216293334961 ;  /* 0x3fb8aa3b322a7820 */ /* 0x000fe20000400000 */
[----:B------:R-:W-:Y:S01]  /*6ab0*/  FMUL R50, R52, 1.4426950216293334961 ;  /* 0x3fb8aa3b34327820 */ /* 0x000fe20000400000 */
[----:B------:R-:W0:Y:S01]  /*6ac0*/  MUFU.EX2 R21, R21 ;  /* 0x0000001500157308 */ /* 0x000e220000000800 */
[----:B-1----:R-:W-:-:S07]  /*6ad0*/  FADD R41, R24, R41 ;  /* 0x0000002918297221 */ /* 0x002fce0000000000 */
[----:B------:R-:W1:Y:S08]  /*6ae0*/  MUFU.EX2 R22, R22 ;  /* 0x0000001600167308 */ /* 0x000e700000000800 */
[----:B------:R2:W-:Y:S08]  /*6af0*/  MUFU.EX2 R234, R40 ;  /* 0x0000002800ea7308 */ /* 0x0005f00000000800 */
[----:B------:R-:W3:Y:S01]  /*6b00*/  MUFU.EX2 R25, R25 ;  /* 0x0000001900197308 */ /* 0x000ee20000000800 */
[----:B--2---:R-:W-:-:S04]  /*6b10*/  FADD R40, R20, R41 ;  /* 0x0000002914287221 */ /* 0x004fc80000000000 */
[----:B0-----:R-:W-:-:S03]  /*6b20*/  FADD R41, R21, R40 ;  /* 0x0000002815297221 */ /* 0x001fc60000000000 */
[----:B------:R-:W0:Y:S01]  /*6b30*/  MUFU.EX2 R30, R30 ;  /* 0x0000001e001e7308 */ /* 0x000e220000000800 */
[----:B------:R-:W-:-:S04]  /*6b40*/  FADD R40, R232, R41 ;  /* 0x00000029e8287221 */ /* 0x000fc80000000000 */
[----:B------:R-:W-:-:S03]  /*6b50*/  FADD R41, R233, R40 ;  /* 0x00000028e9297221 */ /* 0x000fc60000000000 */
[----:B------:R-:W2:Y:S01]  /*6b60*/  MUFU.EX2 R31, R31 ;  /* 0x0000001f001f7308 */ /* 0x000ea20000000800 */
[----:B-1----:R-:W-:-:S04]  /*6b70*/  FADD R40, R22, R41 ;  /* 0x0000002916287221 */ /* 0x002fc80000000000 */
[----:B---3--:R-:W-:-:S03]  /*6b80*/  FADD R41, R25, R40 ;  /* 0x0000002819297221 */ /* 0x008fc60000000000 */
[----:B------:R-:W1:Y:S01]  /*6b90*/  MUFU.EX2 R26, R26 ;  /* 0x0000001a001a7308 */ /* 0x000e620000000800 */
[----:B0-----:R-:W-:-:S07]  /*6ba0*/  FADD R40, R30, R41 ;  /* 0x000000291e287221 */ /* 0x001fce0000000000 */
[----:B------:R-:W0:Y:S01]  /*6bb0*/  MUFU.EX2 R27, R27 ;  /* 0x0000001b001b7308 */ /* 0x000e220000000800 */
[----:B--2---:R-:W-:-:S07]  /*6bc0*/  FADD R41, R31, R40 ;  /* 0x000000281f297221 */ /* 0x004fce0000000000 */
[----:B------:R-:W2:Y:S01]  /*6bd0*/  MUFU.EX2 R34, R34 ;  /* 0x0000002200227308 */ /* 0x000ea20000000800 */
[----:B-1----:R-:W-:-:S07]  /*6be0*/  FADD R40, R26, R41 ;  /* 0x000000291a287221 */ /* 0x002fce0000000000 */
        /* <DEDUP_REMOVED lines=18> */
[----:B------:R1:W3:Y:S01]  /*6d10*/  MUFU.EX2 R221, R44 ;  /* 0x0000002c00dd7308 */ /* 0x0002e20000000800 */
[----:B0-----:R-:W-:-:S07]  /*6d20*/  FADD R40, R38, R41 ;  /* 0x0000002926287221 */ /* 0x001fce0000000000 */
[----:B------:R0:W4:Y:S01]  /*6d30*/  MUFU.EX2 R46, R45 ;  /* 0x0000002d002e7308 */ /* 0x0001220000000800 */
[----:B--2---:R-:W-:Y:S01]  /*6d40*/  FADD R40, R39, R40 ;  /* 0x0000002827287221 */ /* 0x004fe20000000000 */
[----:B-1----:R-:W-:-:S06]  /*6d50*/  FMUL R44, R54, 1.4426950216293334961 ;  /* 0x3fb8aa3b362c7820 */ /* 0x002fcc0000400000 */
[----:B------:R-:W1:Y:S01]  /*6d60*/  MUFU.EX2 R43, R43 ;  /* 0x0000002b002b7308 */ /* 0x000e620000000800 */
[----:B---3--:R-:W-:Y:S01]  /*6d70*/  FADD R41, R221, R40 ;  /* 0x00000028dd297221 */ /* 0x008fe20000000000 */
[----:B0-----:R-:W-:Y:S01]  /*6d80*/  FMUL R45, R51, 1.4426950216293334961 ;  /* 0x3fb8aa3b332d7820 */ /* 0x001fe20000400000 */
[----:B------:R-:W-:-:S05]  /*6d90*/  FMUL R51, R53, 1.4426950216293334961 ;  /* 0x3fb8aa3b35337820 */ /* 0x000fca0000400000 */
[----:B------:R-:W0:Y:S01]  /*6da0*/  MUFU.EX2 R47, R47 ;  /* 0x0000002f002f7308 */ /* 0x000e220000000800 */
[----:B----4-:R-:W-:-:S04]  /*6db0*/  FADD R41, R46, R41 ;  /* 0x000000292e297221 */ /* 0x010fc80000000000 */
[----:B------:R-:W-:-:S03]  /*6dc0*/  FADD R40, R234, R41 ;  /* 0x00000029ea287221 */ /* 0x000fc60000000000 */
[----:B------:R-:W2:Y:S01]  /*6dd0*/  MUFU.EX2 R48, R48 ;  /* 0x0000003000307308 */ /* 0x000ea20000000800 */
[----:B-1----:R-:W-:-:S07]  /*6de0*/  FADD R40, R43, R40 ;  /* 0x000000282b287221 */ /* 0x002fce0000000000 */
[----:B------:R-:W1:Y:S01]  /*6df0*/  MUFU.EX2 R42, R42 ;  /* 0x0000002a002a7308 */ /* 0x000e620000000800 */
[----:B0-----:R-:W-:Y:S01]  /*6e00*/  FADD R41, R47, R40 ;  /* 0x000000282f297221 */ /* 0x001fe20000000000 */
[----:B------:R-:W-:-:S04]  /*6e10*/  SHF.R.U32.HI R40, RZ, 0x2, R0 ;  /* 0x00000002ff287819 */ /* 0x000fc80000011600 */
[----:B------:R-:W-:Y:S01]  /*6e20*/  LOP3.LUT R53, R40, 0x38, RZ, 0xc0, !PT ;  /* 0x0000003828357812 */ /* 0x000fe200078ec0ff */
[----:B------:R-:W-:Y:S01]  /*6e30*/  FADD R40, -R3, R202 ;  /* 0x000000ca03287221 */ /* 0x000fe20000000100 */
[----:B------:R-:W0:Y:S01]  /*6e40*/  MUFU.EX2 R45, R45 ;  /* 0x0000002d002d7308 */ /* 0x000e220000000800 */
[----:B--2---:R-:W-:Y:S01]  /*6e50*/  FADD R41, R48, R41 ;  /* 0x0000002930297221 */ /* 0x004fe20000000000 */
[----:B------:R-:W-:Y:S01]  /*6e60*/  LOP3.LUT R53, R53, 0x1f, R0, 0xf8, !PT ;  /* 0x0000001f35357812 */ /* 0x000fe200078ef800 */
[----:B------:R-:W-:-:S03]  /*6e70*/  FMUL R40, R40, 1.4426950216293334961 ;  /* 0x3fb8aa3b28287820 */ /* 0x000fc60000400000 */
[----:B------:R-:W-:Y:S02]  /*6e80*/  SHF.L.U32 R54, R53, 0x4, RZ ;  /* 0x0000000435367819 */ /* 0x000fe400000006ff */
[----:B------:R-:W2:Y:S01]  /*6e90*/  MUFU.EX2 R50, R50 ;  /* 0x0000003200327308 */ /* 0x000ea20000000800 */
[----:B-1----:R-:W-:-:S07]  /*6ea0*/  FADD R52, R42, R41 ;  /* 0x000000292a347221 */ /* 0x002fce0000000000 */
[----:B------:R-:W1:Y:S01]  /*6eb0*/  MUFU.EX2 R53, R40 ;  /* 0x0000002800357308 */ /* 0x000e620000000800 */
[----:B0-----:R-:W-:-:S07]  /*6ec0*/  FADD R41, R45, R52 ;  /* 0x000000342d297221 */ /* 0x001fce0000000000 */
[----:B------:R0:W-:Y:S01]  /*6ed0*/  MUFU.EX2 R235, R55 ;  /* 0x0000003700eb7308 */ /* 0x0001e20000000800 */
[----:B--2---:R-:W-:-:S07]  /*6ee0*/  FADD R52, R50, R41 ;  /* 0x0000002932347221 */ /* 0x004fce0000000000 */
[----:B------:R-:W2:Y:S01]  /*6ef0*/  MUFU.EX2 R51, R51 ;  /* 0x0000003300337308 */ /* 0x000ea20000000800 */
[----:B0-----:R-:W-:-:S04]  /*6f00*/  LOP3.LUT R55, R54, 0x1b0, RZ, 0xc0, !PT ;  /* 0x000001b036377812 */ /* 0x001fc800078ec0ff */
[----:B------:R-:W-:-:S03]  /*6f10*/  LOP3.LUT R55, R55, 0x40, R56, 0xf8, !PT ;  /* 0x0000004037377812 */ /* 0x000fc600078ef838 */
[----:B------:R-:W0:Y:S02]  /*6f20*/  MUFU.EX2 R44, R44 ;  /* 0x0000002c002c7308 */ /* 0x000e240000000800 */
[----:B------:R-:W-:-:S05]  /*6f30*/  VIADD R56, R55, UR14 ;  /* 0x0000000e37387c36 */ /* 0x000fca0008000000 */
[----:B-1----:R1:W-:Y:S01]  /*6f40*/  STSM.16.M88 [R56+0x8000], R53 ;  /* 0x0080003538007844 */ /* 0x0023e20000000000 */
[----:B------:R-:W3:Y:S01]  /*6f50*/  MUFU.EX2 R49, R49 ;  /* 0x0000003100317308 */ /* 0x000ee20000000800 */
[----:B--2---:R-:W-:-:S07]  /*6f60*/  FADD R41, R51, R52 ;  /* 0x0000003433297221 */ /* 0x004fce0000000000 */
[----:B------:R2:W4:Y:S01]  /*6f70*/  MUFU.EX2 R222, R57 ;  /* 0x0000003900de7308 */ /* 0x0005220000000800 */
[----:B0-----:R-:W-:Y:S01]  /*6f80*/  FADD R52, R44, R41 ;  /* 0x000000292c347221 */ /* 0x001fe20000000000 */
[----:B-1----:R-:W-:-:S03]  /*6f90*/  IADD3 R56, P3, PT, R130, UR35, RZ ;  /* 0x0000002382387c10 */ /* 0x002fc6000ff7e0ff */
[----:B------:R-:W-:-:S03]  /*6fa0*/  FADD R52, R235, R52 ;  /* 0x00000034eb347221 */ /* 0x000fc60000000000 */
[----:B------:R0:W1:Y:S01]  /*6fb0*/  MUFU.EX2 R238, R58 ;  /* 0x0000003a00ee7308 */ /* 0x0000620000000800 */
[----:B---3--:R-:W-:Y:S01]  /*6fc0*/  FADD R41, R49, R52 ;  /* 0x0000003431297221 */ /* 0x008fe20000000000 */
[----:B------:R-:W-:Y:S01]  /*6fd0*/  LOP3.LUT R52, R54, 0x1f0, RZ, 0xc0, !PT ;  /* 0x000001f036347812 */ /* 0x000fe200078ec0ff */
[----:B------:R-:W-:Y:S01]  /*6fe0*/  BAR.SYNC.DEFER_BLOCKING 0x0 ;  /* 0x0000000000007b1d */ /* 0x000fe20000010000 */
[----:B--2---:R-:W-:-:S05]  /*6ff0*/  IADD3.X R57, PT, PT, R131, UR6, RZ, P3, !PT ;  /* 0x0000000683397c10 */ /* 0x004fca0009ffe4ff */
[----:B------:R-:W2:Y:S01]  /*7000*/  MUFU.EX2 R239, R59 ;  /* 0x0000003b00ef7308 */ /* 0x000ea20000000800 */
[----:B----4-:R-:W-:Y:S01]  /*7010*/  FADD R41, R222, R41 ;  /* 0x00000029de297221 */ /* 0x010fe20000000000 */
[----:B0-----:R-:W-:-:S06]  /*7020*/  IADD3 R58, P4, PT, R122, UR35, RZ ;  /* 0x000000237a3a7c10 */ /* 0x001fcc000ff9e0ff */
[----:B------:R-:W0:Y:S01]  /*7030*/  MUFU.EX2 R223, R60 ;  /* 0x0000003c00df7308 */ /* 0x000e220000000800 */
[----:B-1----:R-:W-:-:S07]  /*7040*/  FADD R40, R238, R41 ;  /* 0x00000029ee287221 */ /* 0x002fce0000000000 */
[----:B------:R-:W1:Y:S01]  /*7050*/  MUFU.EX2 R224, R61 ;  /* 0x0000003d00e07308 */ /* 0x000e620000000800 */
[----:B--2---:R-:W-:Y:S01]  /*7060*/  FADD R40, R239, R40 ;  /* 0x00000028ef287221 */ /* 0x004fe20000000000 */
[----:B------:R-:W2:Y:S01]  /*7070*/  LDSM.16.M88 R52, [R52+UR14+0x8000] ;  /* 0x0080000e3434783b */ /* 0x000ea20008000000 */
[----:B------:R-:W3:Y:S05]  /*7080*/  SYNCS.PHASECHK.TRANS64.TRYWAIT P2, [UR18], R200 ;  /* 0x000000c8ff0075a7 */ /* 0x000eea0008041112 */
[----:B------:R-:W4:Y:S01]  /*7090*/  MUFU.EX2 R228, R62 ;  /* 0x0000003e00e47308 */ /* 0x000f220000000800 */
[----:B0-----:R-:W-:-:S07]  /*70a0*/  FADD R41, R223, R40 ;  /* 0x00000028df297221 */ /* 0x001fce0000000000 */
[----:B------:R-:W0:Y:S01]  /*70b0*/  MUFU.EX2 R229, R63 ;  /* 0x0000003f00e57308 */ /* 0x000e220000000800 */
[----:B-1----:R-:W-:-:S07]  /*70c0*/  FADD R41, R224, R41 ;  /* 0x00000029e0297221 */ /* 0x002fce0000000000 */
[----:B------:R-:W1:Y:S01]  /*70d0*/  MUFU.EX2 R226, R64 ;  /* 0x0000004000e27308 */ /* 0x000e620000000800 */
[----:B----4-:R-:W-:-:S07]  /*70e0*/  FADD R40, R228, R41 ;  /* 0x00000029e4287221 */ /* 0x010fce0000000000 */
[----:B------:R-:W4:Y:S01]  /*70f0*/  MUFU.EX2 R227, R65 ;  /* 0x0000004100e37308 */ /* 0x000f220000000800 */
[----:B0-----:R-:W-:-:S07]  /*7100*/  FADD R41, R229, R40 ;  /* 0x00000028e5297221 */ /* 0x001fce0000000000 */
[----:B------:R-:W0:Y:S01]  /*7110*/  MUFU.EX2 R230, R66 ;  /* 0x0000004200e67308 */ /* 0x000e220000000800 */
[----:B-1----:R-:W-:-:S07]  /*7120*/  FADD R40, R226, R41 ;  /* 0x00000029e2287221 */ /* 0x002fce0000000000 */
[----:B------:R-:W1:Y:S01]  /*7130*/  MUFU.EX2 R231, R67 ;  /* 0x0000004300e77308 */ /* 0x000e620000000800 */
[----:B----4-:R-:W-:-:S04]  /*7140*/  FADD R41, R227, R40 ;  /* 0x00000028e3297221 */ /* 0x010fc80000000000 */
[----:B0-----:R-:W-:-:S04]  /*7150*/  FADD R54, R230, R41 ;  /* 0x00000029e6367221 */ /* 0x001fc80000000000 */
[----:B-1----:R-:W-:-:S05]  /*7160*/  FADD R54, R231, R54 ;  /* 0x00000036e7367221 */ /* 0x002fca0000000000 */
[----:B------:R0:W1:Y:S01]  /*7170*/  SHFL.BFLY PT, R55, R54, 0x10, 0x1f ;  /* 0x0e001f0036377f89 */ /* 0x00006200000e0000 */
[----:B--23--:R-:W-:Y:S05]  /*7180*/  @!P2 BRA `(.L_x_14) ;  /* 0x0000002c00a8a947 */ /* 0x00cfea0003800000 */
.L_x_23:
[----:B------:R-:W-:Y:S01]  /*7190*/  IADD3 R60, P2, PT, R114, UR35, RZ ;  /* 0x00000023723c7c10 */ /* 0x000fe2000ff5e0ff */
[----:B------:R-:W2:Y:S01]  /*71a0*/  LDG.E.U8 R57, desc[UR28][R56.64] ;  /* 0x0000001c38397981 */ /* 0x000ea2000c1e1100 */
[----:B------:R-:W-:Y:S02]  /*71b0*/  IADD3.X R59, PT, PT, R123, UR6, RZ, P4, !PT ;  /* 0x000000067b3b7c10 */ /* 0x000fe4000a7fe4ff */
[----:B------:R-:W-:Y:S02]  /*71c0*/  IADD3.X R61, PT, PT, R115, UR6, RZ, P2, !PT ;  /* 0x00000006733d7c10 */ /* 0x000fe400097fe4ff */
[----:B------:R-:W-:Y:S02]  /*71d0*/  IADD3 R64, P2, PT, R98, UR35, RZ ;  /* 0x0000002362407c10 */ /* 0x000fe4000ff5e0ff */
[----:B------:R-:W-:Y:S01]  /*71e0*/  IADD3 R62, P3, PT, R106, UR35, RZ ;  /* 0x000000236a3e7c10 */ /* 0x000fe2000ff7e0ff */
[----:B------:R-:W3:Y:S01]  /*71f0*/  LDG.E.U8 R59, desc[UR28][R58.64] ;  /* 0x0000001c3a3b7981 */ /* 0x000ee2000c1e1100 */
[----:B------:R-:W-:-:S02]  /*7200*/  IADD3.X R65, PT, PT, R99, UR6, RZ, P2, !PT ;  /* 0x0000000663417c10 */ /* 0x000fc400097fe4ff */
[----:B------:R-:W-:Y:S01]  /*7210*/  IADD3 R200, P2, PT, R82, UR35, RZ ;  /* 0x0000002352c87c10 */ /* 0x000fe2000ff5e0ff */
[----:B------:R-:W4:Y:S01]  /*7220*/  LDG.E.U8 R61, desc[UR28][R60.64] ;  /* 0x0000001c3c3d7981 */ /* 0x000f22000c1e1100 */
[----:B------:R-:W-:Y:S02]  /*7230*/  IADD3.X R63, PT, PT, R107, UR6, RZ, P3, !PT ;  /* 0x000000066b3f7c10 */ /* 0x000fe40009ffe4ff */
[----:B------:R-:W-:Y:S01]  /*7240*/  IADD3.X R201, PT, PT, R83, UR6, RZ, P2, !PT ;  /* 0x0000000653c97c10 */ /* 0x000fe200097fe4ff */
[----:B------:R-:W5:Y:S01]  /*7250*/  LDG.E.U8 R65, desc[UR28][R64.64] ;  /* 0x0000001c40417981 */ /* 0x000f62000c1e1100 */
[----:B------:R-:W-:Y:S02]  /*7260*/  IADD3 R40, P3, PT, R90, UR35, RZ ;  /* 0x000000235a287c10 */ /* 0x000fe4000ff7e0ff */
[----:B------:R-:W-:Y:S01]  /*7270*/  IADD3 R214, P2, PT, R128, UR35, RZ ;  /* 0x0000002380d67c10 */ /* 0x000fe2000ff5e0ff */
[----:B------:R-:W5:Y:S01]  /*7280*/  LDG.E.U8 R63, desc[UR28][R62.64] ;  /* 0x0000001c3e3f7981 */ /* 0x000f62000c1e1100 */
[----:B------:R-:W-:-:S02]  /*7290*/  IADD3.X R41, PT, PT, R91, UR6, RZ, P3, !PT ;  /* 0x000000065b297c10 */ /* 0x000fc40009ffe4ff */
[----:B------:R-:W-:Y:S01]  /*72a0*/  IADD3.X R215, PT, PT, R129, UR6, RZ, P2, !PT ;  /* 0x0000000681d77c10 */ /* 0x000fe200097fe4ff */
[----:B------:R-:W5:Y:S01]  /*72b0*/  LDG.E.U8 R201, desc[UR28][R200.64] ;  /* 0x0000001cc8c97981 */ /* 0x000f62000c1e1100 */
[----:B------:R-:W-:Y:S02]  /*72c0*/  IADD3 R202, P3, PT, R74, UR35, RZ ;  /* 0x000000234aca7c10 */ /* 0x000fe4000ff7e0ff */
[----:B------:R-:W-:Y:S01]  /*72d0*/  IADD3 R210, P2, PT, R112, UR35, RZ ;  /* 0x0000002370d27c10 */ /* 0x000fe2000ff5e0ff */
[----:B------:R0:W5:Y:S01]  /*72e0*/  LDG.E.U8 R67, desc[UR28][R40.64] ;  /* 0x0000001c28437981 */ /* 0x000162000c1e1100 */
[----:B------:R-:W-:Y:S02]  /*72f0*/  IADD3.X R203, PT, PT, R75, UR6, RZ, P3, !PT ;  /* 0x000000064bcb7c10 */ /* 0x000fe40009ffe4ff */
[----:B------:R-:W-:Y:S01]  /*7300*/  IADD3.X R211, PT, PT, R113, UR6, RZ, P2, !PT ;  /* 0x0000000671d37c10 */ /* 0x000fe200097fe4ff */
[----:B------:R-:W5:Y:S01]  /*7310*/  LDG.E.U8 R56, desc[UR28][R214.64] ;  /* 0x0000001cd6387981 */ /* 0x000f62000c1e1100 */
[----:B------:R-:W-:-:S03]  /*7320*/  IADD3 R208, P3, PT, R120, UR35, RZ ;  /* 0x0000002378d07c10 */ /* 0x000fc6000ff7e0ff */
[----:B------:R-:W5:Y:S01]  /*7330*/  LDG.E.U8 R60, desc[UR28][R210.64] ;  /* 0x0000001cd23c7981 */ /* 0x000f62000c1e1100 */
[----:B0-----:R-:W-:Y:S02]  /*7340*/  IADD3 R40, P2, PT, R96, UR35, RZ ;  /* 0x0000002360287c10 */ /* 0x001fe4000ff5e0ff */
[----:B------:R-:W-:Y:S01]  /*7350*/  IADD3.X R209, PT, PT, R121, UR6, RZ, P3, !PT ;  /* 0x0000000679d17c10 */ /* 0x000fe20009ffe4ff */
[----:B------:R-:W5:Y:S01]  /*7360*/  LDG.E.U8 R203, desc[UR28][R202.64] ;  /* 0x0000001ccacb7981 */ /* 0x000f62000c1e1100 */
[----:B------:R-:W-:Y:S02]  /*7370*/  IADD3.X R41, PT, PT, R97, UR6, RZ, P2, !PT ;  /* 0x0000000661297c10 */ /* 0x000fe400097fe4ff */
[----:B------:R-:W-:Y:S01]  /*7380*/  IADD3 R204, P3, PT, R104, UR35, RZ ;  /* 0x0000002368cc7c10 */ /* 0x000fe2000ff7e0ff */
[----:B------:R0:W5:Y:S01]  /*7390*/  LDG.E.U8 R58, desc[UR28][R208.64] ;  /* 0x0000001cd03a7981 */ /* 0x000162000c1e1100 */
[----:B------:R-:W-:Y:S02]  /*73a0*/  IADD3 R206, P2, PT, R80, UR35, RZ ;  /* 0x0000002350ce7c10 */ /* 0x000fe4000ff5e0ff */
[----:B------:R-:W-:Y:S01]  /*73b0*/  IADD3.X R205, PT, PT, R105, UR6, RZ, P3, !PT ;  /* 0x0000000669cd7c10 */ /* 0x000fe20009ffe4ff */
[----:B------:R-:W5:Y:S01]  /*73c0*/  LDG.E.U8 R64, desc[UR28][R40.64] ;  /* 0x0000001c28407981 */ /* 0x000f62000c1e1100 */
[----:B------:R-:W-:-:S02]  /*73d0*/  IADD3.X R207, PT, PT, R81, UR6, RZ, P2, !PT ;  /* 0x0000000651cf7c10 */ /* 0x000fc400097fe4ff */
[----:B------:R-:W-:Y:S01]  /*73e0*/  IADD3 R212, P3, PT, R88, UR35, RZ ;  /* 0x0000002358d47c10 */ /* 0x000fe2000ff7e0ff */
[----:B------:R-:W5:Y:S01]  /*73f0*/  LDG.E.U8 R62, desc[UR28][R204.64] ;  /* 0x0000001ccc3e7981 */ /* 0x000f62000c1e1100 */
[----:B0-----:R-:W-:Y:S02]  /*7400*/  IADD3 R208, P2, PT, R126, UR35, RZ ;  /* 0x000000237ed07c10 */ /* 0x001fe4000ff5e0ff */
[----:B------:R-:W-:Y:S01]  /*7410*/  IADD3.X R213, PT, PT, R89, UR6, RZ, P3, !PT ;  /* 0x0000000659d57c10 */ /* 0x000fe20009ffe4ff */
[----:B------:R-:W5:Y:S01]  /*7420*/  LDG.E.U8 R200, desc[UR28][R206.64] ;  /* 0x0000001ccec87981 */ /* 0x000f62000c1e1100 */
[----:B------:R-:W-:Y:S02]  /*7430*/  IADD3.X R209, PT, PT, R127, UR6, RZ, P2, !PT ;  /* 0x000000067fd17c10 */ /* 0x000fe400097fe4ff */
[----:B------:R-:W-:Y:S01]  /*7440*/  IADD3 R214, P3, PT, R72, UR35, RZ ;  /* 0x0000002348d67c10 */ /* 0x000fe2000ff7e0ff */
[----:B------:R0:W5:Y:S01]  /*7450*/  LDG.E.U8 R66, desc[UR28][R212.64] ;  /* 0x0000001cd4427981 */ /* 0x000162000c1e1100 */
[----:B------:R-:W-:-:S02]  /*7460*/  IADD3 R210, P2, PT, R110, UR35, RZ ;  /* 0x000000236ed27c10 */ /* 0x000fc4000ff5e0ff */
[----:B------:R-:W-:Y:S01]  /*7470*/  IADD3.X R215, PT, PT, R73, UR6, RZ, P3, !PT ;  /* 0x0000000649d77c10 */ /* 0x000fe20009ffe4ff */
[----:B------:R-:W5:Y:S01]  /*7480*/  LDG.E.U8 R204, desc[UR28][R208.64] ;  /* 0x0000001cd0cc7981 */ /* 0x000f62000c1e1100 */
[----:B------:R-:W-:Y:S02]  /*7490*/  IADD3.X R211, PT, PT, R111, UR6, RZ, P2, !PT ;  /* 0x000000066fd37c10 */ /* 0x000fe400097fe4ff */
[----:B------:R-:W-:Y:S01]  /*74a0*/  IADD3 R216, P3, PT, R118, UR35, RZ ;  /* 0x0000002376d87c10 */ /* 0x000fe2000ff7e0ff */
[----:B------:R1:W5:Y:S01]  /*74b0*/  LDG.E.U8 R202, desc[UR28][R214.64] ;  /* 0x0000001cd6ca7981 */ /* 0x000362000c1e1100 */
[----:B0-----:R-:W-:Y:S02]  /*74c0*/  IADD3 R212, P2, PT, R94, UR35, RZ ;  /* 0x000000235ed47c10 */ /* 0x001fe4000ff5e0ff */
[----:B------:R-:W-:Y:S01]  /*74d0*/  IADD3.X R217, PT, PT, R119, UR6, RZ, P3, !PT ;  /* 0x0000000677d97c10 */ /* 0x000fe20009ffe4ff */
[----:B------:R-:W5:Y:S01]  /*74e0*/  LDG.E.U8 R206, desc[UR28][R210.64] ;  /* 0x0000001cd2ce7981 */ /* 0x000f62000c1e1100 */
[----:B------:R-:W-:-:S02]  /*74f0*/  IADD3.X R213, PT, PT, R95, UR6, RZ, P2, !PT ;  /* 0x000000065fd57c10 */ /* 0x000fc400097fe4ff */
[----:B------:R-:W-:Y:S01]  /*7500*/  IADD3 R40, P3, PT, R102, UR35, RZ ;  /* 0x0000002366287c10 */ /* 0x000fe2000ff7e0ff */
[----:B------:R0:W5:Y:S01]  /*7510*/  LDG.E.U8 R205, desc[UR28][R216.64] ;  /* 0x0000001cd8cd7981 */ /* 0x000162000c1e1100 */
[----:B-1----:R-:W-:Y:S02]  /*7520*/  IADD3 R214, P2, PT, R78, UR35, RZ ;  /* 0x000000234ed67c10 */ /* 0x002fe4000ff5e0ff */
[----:B------:R-:W-:Y:S01]  /*7530*/  IADD3.X R41, PT, PT, R103, UR6, RZ, P3, !PT ;  /* 0x0000000667297c10 */ /* 0x000fe20009ffe4ff */
[----:B------:R-:W5:Y:S01]  /*7540*/  LDG.E.U8 R208, desc[UR28][R212.64] ;  /* 0x0000001cd4d07981 */ /* 0x000f62000c1e1100 */
[----:B------:R-:W-:Y:S02]  /*7550*/  IADD3.X R215, PT, PT, R79, UR6, RZ, P2, !PT ;  /* 0x000000064fd77c10 */ /* 0x000fe400097fe4ff */
[----:B------:R-:W-:Y:S01]  /*7560*/  IADD3 R240, P3, PT, R86, UR35, RZ ;  /* 0x0000002356f07c10 */ /* 0x000fe2000ff7e0ff */
[----:B------:R1:W5:Y:S01]  /*7570*/  LDG.E.U8 R207, desc[UR28][R40.64] ;  /* 0x0000001c28cf7981 */ /* 0x000362000c1e1100 */
[----:B0-----:R-:W-:-:S02]  /*7580*/  IADD3 R216, P2, PT, R124, UR35, RZ ;  /* 0x000000237cd87c10 */ /* 0x001fc4000ff5e0ff */
[----:B------:R-:W-:Y:S01]  /*7590*/  IADD3.X R241, PT, PT, R87, UR6, RZ, P3, !PT ;  /* 0x0000000657f17c10 */ /* 0x000fe20009ffe4ff */
[----:B------:R-:W5:Y:S01]  /*75a0*/  LDG.E.U8 R210, desc[UR28][R214.64] ;  /* 0x0000001cd6d27981 */ /* 0x000f62000c1e1100 */
[----:B------:R-:W-:Y:S02]  /*75b0*/  IADD3.X R217, PT, PT, R125, UR6, RZ, P2, !PT ;  /* 0x000000067dd97c10 */ /* 0x000fe400097fe4ff */
[----:B------:R-:W-:Y:S01]  /*75c0*/  IADD3 R236, P3, PT, R70, UR35, RZ ;  /* 0x0000002346ec7c10 */ /* 0x000fe2000ff7e0ff */
[----:B------:R-:W5:Y:S01]  /*75d0*/  LDG.E.U8 R209, desc[UR28][R240.64] ;  /* 0x0000001cf0d17981 */ /* 0x000f62000c1e1100 */
[----:B-1----:R-:W-:Y:S02]  /*75e0*/  IADD3 R40, P2, PT, R108, UR35, RZ ;  /* 0x000000236c287c10 */ /* 0x002fe4000ff5e0ff */
[----:B------:R-:W-:Y:S01]  /*75f0*/  IADD3.X R237, PT, PT, R71, UR6, RZ, P3, !PT ;  /* 0x0000000647ed7c10 */ /* 0x000fe20009ffe4ff */
[----:B------:R-:W5:Y:S01]  /*7600*/  LDG.E.U8 R212, desc[UR28][R216.64] ;  /* 0x0000001cd8d47981 */ /* 0x000f62000c1e1100 */
[----:B------:R-:W-:-:S02]  /*7610*/  IADD3.X R41, PT, PT, R109, UR6, RZ, P2, !PT ;  /* 0x000000066d297c10 */ /* 0x000fc400097fe4ff */
[----:B------:R-:W-:Y:S01]  /*7620*/  IADD3 R218, P3, PT, R116, UR35, RZ ;  /* 0x0000002374da7c10 */ /* 0x000fe2000ff7e0ff */
[----:B------:R0:W5:Y:S01]  /*7630*/  LDG.E.U8 R211, desc[UR28][R236.64] ;  /* 0x0000001cecd37981 */ /* 0x000162000c1e1100 */
[----:B------:R-:W-:Y:S02]  /*7640*/  IADD3 R242, P2, PT, R92, UR35, RZ ;  /* 0x000000235cf27c10 */ /* 0x000fe4000ff5e0ff */
[----:B------:R-:W-:Y:S01]  /*7650*/  IADD3.X R219, PT, PT, R117, UR6, RZ, P3, !PT ;  /* 0x0000000675db7c10 */ /* 0x000fe20009ffe4ff */
[----:B------:R1:W5:Y:S01]  /*7660*/  LDG.E.U8 R214, desc[UR28][R40.64] ;  /* 0x0000001c28d67981 */ /* 0x000362000c1e1100 */
[----:B------:R-:W-:Y:S02]  /*7670*/  IADD3.X R243, PT, PT, R93, UR6, RZ, P2, !PT ;  /* 0x000000065df37c10 */ /* 0x000fe400097fe4ff */
[----:B------:R-:W-:Y:S01]  /*7680*/  IADD3 R244, P3, PT, R100, UR35, RZ ;  /* 0x0000002364f47c10 */ /* 0x000fe2000ff7e0ff */
[----:B------:R-:W5:Y:S01]  /*7690*/  LDG.E.U8 R213, desc[UR28][R218.64] ;  /* 0x0000001cdad57981 */ /* 0x000f62000c1e1100 */
        /* <DEDUP_REMOVED lines=9> */
[----:B------:R-:W-:-:S03]  /*7730*/  IADD3.X R41, PT, PT, R69, UR6, RZ, P2, !PT ;  /* 0x0000000645297c10 */ /* 0x000fc600097fe4ff */
[----:B------:R-:W5:Y:S04]  /*7740*/  LDG.E.U8 R217, desc[UR28][R240.64] ;  /* 0x0000001cf0d97981 */ /* 0x000f68000c1e1100 */
[----:B------:R0:W5:Y:S01]  /*7750*/  LDG.E.U8 R219, desc[UR28][R40.64] ;  /* 0x0000001c28db7981 */ /* 0x000162000c1e1100 */
[----:B------:R-:W-:Y:S02]  /*7760*/  F2FP.SATFINITE.E4M3.F32.PACK_AB_MERGE_C R220, R225, R220, RZ ;  /* 0x000000dce1dc723e */ /* 0x000fe400048070ff */
[----:B------:R-:W-:Y:S02]  /*7770*/  F2FP.SATFINITE.E4M3.F32.PACK_AB_MERGE_C R18, R19, R18, RZ ;  /* 0x000000121312723e */ /* 0x000fe400048070ff */
[----:B------:R-:W-:Y:S02]  /*7780*/  F2FP.SATFINITE.E4M3.F32.PACK_AB_MERGE_C R19, R39, R38, RZ ;  /* 0x000000262713723e */ /* 0x000fe400048070ff */
[----:B------:R-:W-:-:S02]  /*7790*/  F2FP.SATFINITE.E4M3.F32.PACK_AB_MERGE_C R38, R13, R10, R220 ;  /* 0x0000000a0d26723e */ /* 0x000fc400048070dc */
[----:B------:R-:W-:Y:S02]  /*77a0*/  SHF.L.U32 R220, R0, 0x4, RZ ;  /* 0x0000000400dc7819 */ /* 0x000fe400000006ff */
[----:B------:R-:W-:Y:S02]  /*77b0*/  F2FP.SATFINITE.E4M3.F32.PACK_AB_MERGE_C R6, R7, R6, RZ ;  /* 0x000000060706723e */ /* 0x000fe400048070ff */
[----:B------:R-:W-:Y:S02]  /*77c0*/  F2FP.SATFINITE.E4M3.F32.PACK_AB_MERGE_C R11, R12, R11, RZ ;  /* 0x0000000b0c0b723e */ /* 0x000fe400048070ff */
[----:B------:R-:W-:Y:S01]  /*77d0*/  F2FP.SATFINITE.E4M3.F32.PACK_AB_MERGE_C R228, R229, R228, RZ ;  /* 0x000000e4e5e4723e */ /* 0x000fe200048070ff */
[----:B------:R-:W-:Y:S01]  /*77e0*/  IMAD.SHL.U32 R229, R0, 0x4, RZ ;  /* 0x0000000400e57824 */ /* 0x000fe200078e00ff */
[----:B------:R-:W-:Y:S02]  /*77f0*/  F2FP.SATFINITE.E4M3.F32.PACK_AB_MERGE_C R23, R24, R23, RZ ;  /* 0x000000171817723e */ /* 0x000fe400048070ff */
[----:B------:R-:W-:-:S02]  /*7800*/  F2FP.SATFINITE.E4M3.F32.PACK_AB_MERGE_C R7, R233, R232, RZ ;  /* 0x000000e8e907723e */ /* 0x000fc400048070ff */
[----:B------:R-:W-:Y:S02]  /*7810*/  F2FP.SATFINITE.E4M3.F32.PACK_AB_MERGE_C R30, R31, R30, RZ ;  /* 0x0000001e1f1e723e */ /* 0x000fe400048070ff */
[----:B------:R-:W-:Y:S02]  /*7820*/  F2FP.SATFINITE.E4M3.F32.PACK_AB_MERGE_C R34, R35, R34, RZ ;  /* 0x000000222322723e */ /* 0x000fe400048070ff */
[----:B------:R-:W-:Y:S02]  /*7830*/  F2FP.SATFINITE.E4M3.F32.PACK_AB_MERGE_C R12, R37, R36, RZ ;  /* 0x00000024250c723e */ /* 0x000fe400048070ff */
[----:B------:R-:W-:Y:S02]  /*7840*/  LOP3.LUT R220, R220, 0x870, RZ, 0xc0, !PT ;  /* 0x00000870dcdc7812 */ /* 0x000fe400078ec0ff */
[----:B------:R-:W-:Y:S02]  /*7850*/  F2FP.SATFINITE.E4M3.F32.PACK_AB_MERGE_C R234, R43, R234, RZ ;  /* 0x000000ea2bea723e */ /* 0x000fe400048070ff */
[----:B------:R-:W-:-:S02]  /*7860*/  F2FP.SATFINITE.E4M3.F32.PACK_AB_MERGE_C R233, R45, R42, RZ ;  /* 0x0000002a2de9723e */ /* 0x000fc400048070ff */
[----:B------:R-:W-:Y:S02]  /*7870*/  F2FP.SATFINITE.E4M3.F32.PACK_AB_MERGE_C R225, R235, R44, RZ ;  /* 0x0000002cebe1723e */ /* 0x000fe400048070ff */
[----:B------:R-:W-:Y:S02]  /*7880*/  F2FP.SATFINITE.E4M3.F32.PACK_AB_MERGE_C R37, R9, R8, R11 ;  /* 0x000000080925723e */ /* 0x000fe4000480700b */
[----:B------:R-:W-:Y:S02]  /*7890*/  F2FP.SATFINITE.E4M3.F32.PACK_AB_MERGE_C R36, R5, R4, R6 ;  /* 0x000000040524723e */ /* 0x000fe40004807006 */
[----:B------:R-:W-:Y:S02]  /*78a0*/  F2FP.SATFINITE.E4M3.F32.PACK_AB_MERGE_C R39, R15, R14, R18 ;  /* 0x0000000e0f27723e */ /* 0x000fe40004807012 */
[----:B0-----:R-:W-:Y:S02]  /*78b0*/  F2FP.SATFINITE.E4M3.F32.PACK_AB_MERGE_C R41, R21, R20, R7 ;  /* 0x000000141529723e */ /* 0x001fe40004807007 */
[----:B------:R-:W-:-:S02]  /*78c0*/  F2FP.SATFINITE.E4M3.F32.PACK_AB_MERGE_C R40, R17, R16, R23 ;  /* 0x000000101128723e */ /* 0x000fc40004807017 */
[----:B------:R-:W-:Y:S02]  /*78d0*/  F2FP.SATFINITE.E4M3.F32.PACK_AB_MERGE_C R42, R25, R22, R30 ;  /* 0x00000016192a723e */ /* 0x000fe4000480701e */
[----:B------:R-:W-:Y:S02]  /*78e0*/  F2FP.SATFINITE.E4M3.F32.PACK_AB_MERGE_C R43, R27, R26, R34 ;  /* 0x0000001a1b2b723e */ /* 0x000fe40004807022 */
[----:B------:R-:W-:Y:S02]  /*78f0*/  F2FP.SATFINITE.E4M3.F32.PACK_AB_MERGE_C R45, R33, R32, R19 ;  /* 0x00000020212d723e */ /* 0x000fe40004807013 */
[----:B------:R-:W-:Y:S02]  /*7900*/  F2FP.SATFINITE.E4M3.F32.PACK_AB_MERGE_C R44, R29, R28, R12 ;  /* 0x0000001c1d2c723e */ /* 0x000fe4000480700c */
[----:B------:R-:W-:Y:S01]  /*7910*/  LOP3.LUT R229, R220, 0x40, R229, 0x78, !PT ;  /* 0x00000040dce57812 */ /* 0x000fe200078e78e5 */
[----:B------:R-:W0:Y:S01]  /*7920*/  LDTM.x32 R4, tmem[UR15] ;  /* 0x0000000f000479ee */ /* 0x000e2200082c0000 */
[----:B------:R-:W-:Y:S01]  /*7930*/  IMAD.SHL.U32 R220, R0, 0x80, RZ ;  /* 0x0000008000dc7824 */ /* 0x000fe200078e00ff */
[----:B------:R-:W-:-:S04]  /*7940*/  F2FP.SATFINITE.E4M3.F32.PACK_AB_MERGE_C R46, R46, R221, R234 ;  /* 0x000000dd2e2e723e */ /* 0x000fc800048070ea */
[----:B------:R-:W-:Y:S02]  /*7950*/  LOP3.LUT R220, R229, 0x3780, R220, 0xf8, !PT ;  /* 0x00003780e5dc7812 */ /* 0x000fe400078ef8dc */
[----:B------:R-:W-:-:S04]  /*7960*/  SHF.R.S32.HI R229, RZ, 0x7, R0 ;  /* 0x00000007ffe57819 */ /* 0x000fc80000011400 */
[----:B------:R-:W-:-:S04]  /*7970*/  SGXT R221, R229, 0x1 ;  /* 0x00000001e5dd781a */ /* 0x000fc80000000200 */
[----:B------:R-:W-:Y:S02]  /*7980*/  LOP3.LUT R221, R221, 0x90, RZ, 0xc0, !PT ;  /* 0x00000090dddd7812 */ /* 0x000fe400078ec0ff */
[----:B------:R-:W-:Y:S02]  /*7990*/  F2FP.SATFINITE.E4M3.F32.PACK_AB_MERGE_C R47, R48, R47, R233 ;  /* 0x0000002f302f723e */ /* 0x000fe400048070e9 */
[----:B------:R-:W-:Y:S02]  /*79a0*/  LOP3.LUT R221, R221, 0x7f, R0, 0x78, !PT ;  /* 0x0000007fdddd7812 */ /* 0x000fe400078e7800 */
[----:B------:R-:W-:Y:S02]  /*79b0*/  F2FP.SATFINITE.E4M3.F32.PACK_AB_MERGE_C R48, R51, R50, R225 ;  /* 0x000000323330723e */ /* 0x000fe400048070e1 */
[----:B------:R-:W-:Y:S02]  /*79c0*/  F2FP.SATFINITE.E4M3.F32.PACK_AB_MERGE_C R50, R224, R223, R228 ;  /* 0x000000dfe032723e */ /* 0x000fe400048070e4 */
[C---:B------:R-:W-:Y:S01]  /*79d0*/  LOP3.LUT R223, R221.reuse, 0x20, RZ, 0x3c, !PT ;  /* 0x00000020dddf7812 */ /* 0x040fe200078e3cff */
[C---:B0-----:R-:W-:Y:S01]  /*79e0*/  FMUL R4, R52.reuse, R4 ;  /* 0x0000000434047220 */ /* 0x041fe20000400000 */
        /* <DEDUP_REMOVED lines=30> */
[----:B------:R-:W-:Y:S01]  /*7bd0*/  FMUL R35, R52, R35 ;  /* 0x0000002334237220 */ /* 0x000fe20000400000 */
[----:B------:R-:W-:-:S02]  /*7be0*/  LOP3.LUT R52, R221, 0x40, RZ, 0x3c, !PT ;  /* 0x00000040dd347812 */ /* 0x000fc400078e3cff */
[----:B------:R-:W-:Y:S02]  /*7bf0*/  F2FP.SATFINITE.E4M3.F32.PACK_AB_MERGE_C R232, R239, R238, RZ ;  /* 0x000000eeefe8723e */ /* 0x000fe400048070ff */
[----:B------:R-:W-:Y:S02]  /*7c00*/  F2FP.SATFINITE.E4M3.F32.PACK_AB_MERGE_C R230, R231, R230, RZ ;  /* 0x000000e6e7e6723e */ /* 0x000fe400048070ff */
[----:B------:R-:W-:Y:S02]  /*7c10*/  LOP3.LUT R221, R221, 0x60, RZ, 0x3c, !PT ;  /* 0x00000060dddd7812 */ /* 0x000fe400078e3cff */
[----:B------:R-:W-:Y:S02]  /*7c20*/  F2FP.SATFINITE.E4M3.F32.PACK_AB_MERGE_C R49, R222, R49, R232 ;  /* 0x00000031de31723e */ /* 0x000fe400048070e8 */
[----:B------:R-:W-:Y:S01]  /*7c30*/  F2FP.SATFINITE.E4M3.F32.PACK_AB_MERGE_C R51, R227, R226, R230 ;  /* 0x000000e2e333723e */ /* 0x000fe200048070e6 */
[----:B--2---:R0:W-:Y:S04]  /*7c40*/  STS.U8 [R170+UR14+0xa000], R57 ;  /* 0x00a00039aa007988 */ /* 0x0041e8000800000e */
[----:B---3--:R-:W-:Y:S04]  /*7c50*/  STS.U8 [R170+UR14+0xa400], R59 ;  /* 0x00a4003baa007988 */ /* 0x008fe8000800000e */
[----:B----4-:R-:W-:Y:S04]  /*7c60*/  STS.U8 [R170+UR14+0xa800], R61 ;  /* 0x00a8003daa007988 */ /* 0x010fe8000800000e */
[----:B-----5:R-:W-:Y:S04]  /*7c70*/  STS.U8 [R170+UR14+0xb000], R65 ;  /* 0x00b00041aa007988 */ /* 0x020fe8000800000e */
[----:B------:R-:W-:Y:S04]  /*7c80*/  STS.U8 [R170+UR14+0xac00], R63 ;  /* 0x00ac003faa007988 */ /* 0x000fe8000800000e */
[----:B------:R-:W-:Y:S04]  /*7c90*/  STS.U8 [R170+UR14+0xb800], R201 ;  /* 0x00b800c9aa007988 */ /* 0x000fe8000800000e */
[----:B------:R-:W-:Y:S01]  /*7ca0*/  STS.U8 [R170+UR14+0xb400], R67 ;  /* 0x00b40043aa007988 */ /* 0x000fe2000800000e */
[----:B0-----:R-:W-:-:S03]  /*7cb0*/  LOP3.LUT R57, R220, 0x30, RZ, 0x3c, !PT ;  /* 0x00000030dc397812 */ /* 0x001fc600078e3cff */
[----:B------:R-:W-:Y:S04]  /*7cc0*/  STS.U8 [R170+UR14+0xbc00], R203 ;  /* 0x00bc00cbaa007988 */ /* 0x000fe8000800000e */
[----:B------:R0:W-:Y:S04]  /*7cd0*/  STS.U8 [R223+UR14+0xa500], R58 ;  /* 0x00a5003adf007988 */ /* 0x0001e8000800000e */
[----:B------:R1:W-:Y:S04]  /*7ce0*/  STS.U8 [R223+UR14+0xa100], R56 ;  /* 0x00a10038df007988 */ /* 0x0003e8000800000e */
[----:B------:R2:W-:Y:S01]  /*7cf0*/  STS.U8 [R223+UR14+0xa900], R60 ;  /* 0x00a9003cdf007988 */ /* 0x0005e2000800000e */
[----:B0-----:R-:W-:-:S03]  /*7d00*/  LOP3.LUT R58, R220, 0x10, RZ, 0x3c, !PT ;  /* 0x00000010dc3a7812 */ /* 0x001fc600078e3cff */
[----:B------:R2:W-:Y:S01]  /*7d10*/  STS.U8 [R223+UR14+0xad00], R62 ;  /* 0x00ad003edf007988 */ /* 0x0005e2000800000e */
[----:B-1----:R-:W-:-:S03]  /*7d20*/  LOP3.LUT R56, R220, 0x20, RZ, 0x3c, !PT ;  /* 0x00000020dc387812 */ /* 0x002fc600078e3cff */
        /* <DEDUP_REMOVED lines=20> */
[----:B------:R2:W-:Y:S04]  /*7e70*/  STS.128 [R220+UR14], R36 ;  /* 0x00000024dc007988 */ /* 0x0005e80008000c0e */
[----:B------:R2:W-:Y:S04]  /*7e80*/  STS.128 [R58+UR14], R40 ;  /* 0x000000283a007988 */ /* 0x0005e80008000c0e */
[----:B------:R2:W-:Y:S04]  /*7e90*/  STS.128 [R56+UR14], R44 ;  /* 0x0000002c38007988 */ /* 0x0005e80008000c0e */
[----:B------:R2:W-:Y:S01]  /*7ea0*/  STS.128 [R57+UR14], R48 ;  /* 0x0000003039007988 */ /* 0x0005e20008000c0e */
[----:B------:R-:W-:Y:S01]  /*7eb0*/  NOP ;  /* 0x0000000000007918 */ /* 0x000fe20000000000 */
[----:B------:R2:W-:Y:S01]  /*7ec0*/  STTM.x32 tmem[UR15], R4 ;  /* 0x00000004000079ed */ /* 0x0005e200082c000f */
[----:B------:R-:W0:Y:S02]  /*7ed0*/  FENCE.VIEW.ASYNC.T ;  /* 0x00000000000073c6 */ /* 0x000e240000000200 */
[----:B0-----:R-:W-:Y:S06]  /*7ee0*/  BAR.SYNC.DEFER_BLOCKING 0x0 ;  /* 0x0000000000007b1d */ /* 0x001fec0000010000 */
[----:B------:R0:W-:Y:S06]  /*7ef0*/  MEMBAR.ALL.CTA ;  /* 0x0000000000007992 */ /* 0x0001ec0000008000 */
[----:B0-----:R-:W0:Y:S01]  /*7f00*/  FENCE.VIEW.ASYNC.S ;  /* 0x00000000000073c6 */ /* 0x001e220000000000 */
[----:B------:R-:W-:Y:S01]  /*7f10*/  ULEA UR18, UR34, UR14, 0x3 ;  /* 0x0000000e22127291 */ /* 0x000fe2000f8e18ff */
[----:B------:R-:W-:Y:S01]  /*7f20*/  FADD R54, R54, R55 ;  /* 0x0000003736367221 */ /* 0x000fe20000000000 */
[----:B------:R-:W-:-:S02]  /*7f30*/  UMOV UR6, UR7 ;  /* 0x0000000700067c82 */ /* 0x000fc40008000000 */
[----:B------:R-:W-:Y:S01]  /*7f40*/  UIADD3 UR18, UPT, UPT, UR18, 0xc000, URZ ;  /* 0x0000c00012127890 */ /* 0x000fe2000fffe0ff */
[----:B0-----:R-:W-:Y:S06]  /*7f50*/  BAR.SYNC.DEFER_BLOCKING 0x0 ;  /* 0x0000000000007b1d */ /* 0x001fec0000010000 */
[----:B------:R-:W-:Y:S05]  /*7f60*/  BRA.U UP1, `(.L_x_15) ;  /* 0x00000001014c7547 */ /* 0x000fea000b800000 */
[----:B------:R-:W-:Y:S01]  /*7f70*/  UMOV UR23, 0x40004040 ;  /* 0x4000404000177882 */ /* 0x000fe20000000000 */
        /* <DEDUP_REMOVED lines=18> */
.L_x_15:
[----:B------:R-:W-:Y:S01]  /*80a0*/  UIADD3 UR34, UPT, UPT, UR34, 0x1, URZ ;  /* 0x0000000122227890 */ /* 0x000fe2000fffe0ff */
[----:B------:R-:W-:Y:S01]  /*80b0*/  FFMA R168, R53, R168, R54 ;  /* 0x000000a835a87223 */ /* 0x000fe20000000036 */
[----:B------:R-:W-:Y:S01]  /*80c0*/  UIADD3 UR8, UPT, UPT, UR8, 0x80, URZ ;  /* 0x0000008008087890 */ /* 0x000fe2000fffe0ff */
[----:B------:R-:W-:Y:S01]  /*80d0*/  IADD3 R171, PT, PT, R169, R171, RZ ;  /* 0x000000aba9ab7210 */ /* 0x000fe20007ffe0ff */
[----:B------:R-:W-:Y:S01]  /*80e0*/  UISETP.GT.AND UP2, UPT, UR34, 0x1, UPT ;  /* 0x000000012200788c */ /* 0x000fe2000bf44270 */
[----:B--2---:R-:W-:Y:S01]  /*80f0*/  IMAD.U32 R200, RZ, RZ, UR6 ;  /* 0x00000006ffc87e24 */ /* 0x004fe2000f8e00ff */
[----:B------:R-:W-:Y:S01]  /*8100*/  UIADD3 UR35, UPT, UPT, UR19, UR35, URZ ;  /* 0x0000002313237290 */ /* 0x000fe2000fffe0ff */
[----:B------:R-:W-:Y:S01]  /*8110*/  IMAD.MOV.U32 R202, RZ, RZ, R3 ;  /* 0x000000ffffca7224 */ /* 0x000fe200078e0003 */
[----:B0-----:R-:W-:Y:S02]  /*8120*/  USEL UR7, URZ, 0x1, !UP2 ;  /* 0x00000001ff077887 */ /* 0x001fe4000d000000 */
[----:B------:R-:W-:-:S02]  /*8130*/  USEL UR34, UR34, URZ, !UP2 ;  /* 0x000000ff22227287 */ /* 0x000fc4000d000000 */
[----:B------:R-:W-:Y:S02]  /*8140*/  UISETP.GE.AND UP2, UPT, UR8, UR9, UPT ;  /* 0x000000090800728c */ /* 0x000fe4000bf46270 */
[----:B------:R-:W-:-:S07]  /*8150*/  ULOP3.LUT UR7, UR6, UR7, URZ, 0x3c, !UPT ;  /* 0x0000000706077292 */ /* 0x000fce000f8e3cff */
[----:B------:R-:W-:Y:S05]  /*8160*/  BRA.U !UP2, `(.L_x_16) ;  /* 0xffffffcd0a907547 */ /* 0x000fea000b83ffff */
.L_x_11:
[----:B------:R-:W2:Y:S01]  /*8170*/  LDCU UR4, c[0x0][0x3f0] ;  /* 0x00007e00ff0477ac */ /* 0x000ea20008000800 */
[--C-:B-1----:R-:W-:Y:S02]  /*8180*/  SHF.R.U32.HI R4, RZ, 0x2, R0.reuse ;  /* 0x00000002ff047819 */ /* 0x102fe40000011600 */
[----:B------:R-:W-:Y:S02]  /*8190*/  SHF.R.U32.HI R7, RZ, 0x1, R0 ;  /* 0x00000001ff077819 */ /* 0x000fe40000011600 */
[----:B------:R-:W-:-:S04]  /*81a0*/  LOP3.LUT R5, R4, 0x38, RZ, 0xc0, !PT ;  /* 0x0000003804057812 */ /* 0x000fc800078ec0ff */
[----:B------:R-:W-:-:S04]  /*81b0*/  LOP3.LUT R5, R5, 0x1f, R0, 0xf8, !PT ;  /* 0x0000001f05057812 */ /* 0x000fc800078ef800 */
[----:B------:R-:W-:-:S04]  /*81c0*/  SHF.L.U32 R5, R5, 0x4, RZ ;  /* 0x0000000405057819 */ /* 0x000fc800000006ff */
[----:B------:R-:W-:Y:S01]  /*81d0*/  LOP3.LUT R4, R5, 0x1b0, RZ, 0xc0, !PT ;  /* 0x000001b005047812 */ /* 0x000fe200078ec0ff */
[----:B--2---:R-:W-:-:S03]  /*81e0*/  UISETP.GE.AND UP0, UPT, UR4, 0x1, UPT ;  /* 0x000000010400788c */ /* 0x004fc6000bf06270 */
[----:B------:R-:W-:-:S06]  /*81f0*/  LOP3.LUT R4, R4, 0x40, R7, 0xf8, !PT ;  /* 0x0000004004047812 */ /* 0x000fcc00078ef807 */
[----:B------:R-:W-:Y:S05]  /*8200*/  BRA.U !UP0, `(.L_x_17) ;  /* 0x0000000108107547 */ /* 0x000fea000b800000 */
[----:B------:R-:W-:-:S06]  /*8210*/  USHF.L.U32 UR6, UR6, 0x1f, URZ ;  /* 0x0000001f06067899 */ /* 0x000fcc00080006ff */
[----:B------:R-:W-:-:S04]  /*8220*/  IMAD.U32 R6, RZ, RZ, UR6 ;  /* 0x00000006ff067e24 */ /* 0x000fc8000f8e00ff */
[----:B------:R-:W1:Y:S02]  /*8230*/  SYNCS.PHASECHK.TRANS64.TRYWAIT P2, [UR18], R6 ;  /* 0x00000006ff0075a7 */ /* 0x000e640008041112 */
[----:B-1----:R-:W-:Y:S05]  /*8240*/  @!P2 BRA `(.L_x_18) ;  /* 0x0000001c0084a947 */ /* 0x002fea0003800000 */
.L_x_17:
[----:B------:R-:W-:Y:S01]  /*8250*/  BAR.SYNC.DEFER_BLOCKING 0x0 ;  /* 0x0000000000007b1d */ /* 0x000fe20000010000 */
[----:B0-----:R-:W-:Y:S01]  /*8260*/  VIADD R37, R4, UR14 ;  /* 0x0000000e04257c36 */ /* 0x001fe20008000000 */
[----:B------:R-:W-:Y:S02]  /*8270*/  LOP3.LUT R36, R5, 0x1f0, RZ, 0xc0, !PT ;  /* 0x000001f005247812 */ /* 0x000fe400078ec0ff */
[----:B------:R-:W-:Y:S02]  /*8280*/  FSETP.GEU.AND P2, PT, R168, 1.175494350822287508e-38, PT ;  /* 0x00800000a800780b */ /* 0x000fe40003f4e000 */
[C---:B------:R-:W-:Y:S02]  /*8290*/  LOP3.LUT R38, R0.reuse, 0x80, RZ, 0xc0, !PT ;  /* 0x0000008000267812 */ /* 0x040fe400078ec0ff */
[----:B------:R-:W0:Y:S01]  /*82a0*/  LDC R70, c[0x0][0x3e8] ;  /* 0x0000fa00ff467b82 */ /* 0x000e220000000800 */
[----:B------:R-:W-:Y:S01]  /*82b0*/  LOP3.LUT R43, R0, 0x7f, RZ, 0xc0, !PT ;  /* 0x0000007f002b7812 */ /* 0x000fe200078ec0ff */
[----:B------:R-:W1:Y:S01]  /*82c0*/  LDCU.64 UR4, c[0x0][0x3e0] ;  /* 0x00007c00ff0477ac */ /* 0x000e620008000a00 */
[----:B------:R-:W-:-:S02]  /*82d0*/  LEA R42, R38, UR14, 0x5 ;  /* 0x0000000e262a7c11 */ /* 0x000fc4000f8e28ff */
[----:B------:R-:W-:Y:S02]  /*82e0*/  FSEL R38, RZ, -23, P2 ;  /* 0xc1b80000ff267808 */ /* 0x000fe40001000000 */
[----:B------:R-:W-:Y:S01]  /*82f0*/  SHF.L.U32 R79, R0, 0x4, RZ ;  /* 0x00000004004f7819 */ /* 0x000fe200000006ff */
[----:B------:R-:W-:Y:S01]  /*8300*/  IMAD R42, R43, 0x10, R42 ;  /* 0x000000102b2a7824 */ /* 0x000fe200078e022a */
[----:B------:R-:W2:Y:S02]  /*8310*/  LDC.64 R76, c[0x0][0x398] ;  /* 0x0000e600ff4c7b82 */ /* 0x000ea40000000a00 */
[----:B------:R-:W-:Y:S01]  /*8320*/  LOP3.LUT R79, R79, 0xff0, RZ, 0xc0, !PT ;  /* 0x00000ff04f4f7812 */ /* 0x000fe200078ec0ff */
[----:B------:R-:W3:Y:S05]  /*8330*/  @!P1 SYNCS.CCTL.IV [UR14+0xc000] ;  /* 0x00c00000ff0099b1 */ /* 0x000eea000800000e */
[----:B---3--:R-:W-:Y:S01]  /*8340*/  BAR.SYNC.DEFER_BLOCKING 0x0 ;  /* 0x0000000000007b1d */ /* 0x008fe20000010000 */
[----:B-1----:R-:W-:-:S05]  /*8350*/  UIMAD UR4, UR13, UR4, URZ ;  /* 0x000000040d0472a4 */ /* 0x002fca000f8e02ff */
[----:B------:R-:W1:Y:S02]  /*8360*/  @!P1 SYNCS.CCTL.IV [UR14+0xc008] ;  /* 0x00c00800ff0099b1 */ /* 0x000e64000800000e */
[----:B-1----:R1:W-:Y:S01]  /*8370*/  STSM.16.M88 [R37], R168 ;  /* 0x000000a825007844 */ /* 0x0023e20000000000 */
[----:B------:R-:W-:Y:S01]  /*8380*/  BAR.SYNC.DEFER_BLOCKING 0x0 ;  /* 0x0000000000007b1d */ /* 0x000fe20000010000 */
[----:B-1----:R-:W-:-:S05]  /*8390*/  @!P2 FMUL R168, R168, 8388608 ;  /* 0x4b000000a8a8a820 */ /* 0x002fca0000400000 */
[----:B------:R-:W1:Y:S01]  /*83a0*/  LDTM.x32 R4, tmem[UR15] ;  /* 0x0000000f000479ee */ /* 0x000e6200082c0000 */
[----:B------:R-:W-:-:S04]  /*83b0*/  IADD3 R40, PT, PT, R168, -0x3f3504f3, RZ ;  /* 0xc0cafb0da8287810 */ /* 0x000fc80007ffe0ff */
[----:B------:R-:W-:-:S04]  /*83c0*/  LOP3.LUT R40, R40, 0xff800000, RZ, 0xc0, !PT ;  /* 0xff80000028287812 */ /* 0x000fc800078ec0ff */
[-C--:B------:R-:W-:Y:S02]  /*83d0*/  I2FP.F32.S32 R41, R40.reuse ;  /* 0x0000002800297245 */ /* 0x080fe40000201400 */
[----:B------:R-:W-:Y:S01]  /*83e0*/  IADD3 R40, PT, PT, R168, -R40, RZ ;  /* 0x80000028a8287210 */ /* 0x000fe20007ffe0ff */
[----:B------:R-:W3:Y:S01]  /*83f0*/  LDSM.16.M88 R39, [R36+UR14] ;  /* 0x0000000e2427783b */ /* 0x000ee20008000000 */
[----:B------:R-:W-:-:S03]  /*8400*/  NOP ;  /* 0x0000000000007918 */ /* 0x000fc60000000000 */
[----:B------:R-:W-:Y:S01]  /*8410*/  FADD R40, R40, -1 ;  /* 0xbf80000028287421 */ /* 0x000fe20000000000 */
[----:B------:R-:W-:Y:S01]  /*8420*/  FFMA.FTZ R38, R41, 1.1920928955078125e-07, R38 ;  /* 0x3400000029267823 */ /* 0x000fe20000010026 */
[----:B-1----:R-:W-:Y:S01]  /*8430*/  BAR.SYNC.DEFER_BLOCKING 0x0 ;  /* 0x0000000000007b1d */ /* 0x002fe20000010000 */
[C---:B---3--:R-:W-:Y:S02]  /*8440*/  FSETP.GT.AND P1, PT, |R39|.reuse, 8.50705917302346158658e+37, PT ;  /* 0x7e8000002700780b */ /* 0x048fe40003f24200 */
[----:B------:R-:W-:-:S11]  /*8450*/  FSETP.GEU.AND P2, PT, |R39|, 1.175494350822287508e-38, PT ;  /* 0x008000002700780b */ /* 0x000fd60003f4e200 */
[----:B------:R-:W-:Y:S01]  /*8460*/  @P1 FMUL R39, R39, 0.25 ;  /* 0x3e80000027271820 */ /* 0x000fe20000400000 */
[----:B------:R-:W-:Y:S01]  /*8470*/  @P1 FMUL R4, R4, 0.25 ;  /* 0x3e80000004041820 */ /* 0x000fe20000400000 */
[----:B------:R-:W-:Y:S01]  /*8480*/  @P1 FMUL R5, R5, 0.25 ;  /* 0x3e80000005051820 */ /* 0x000fe20000400000 */
[----:B------:R-:W-:Y:S01]  /*8490*/  @P1 FMUL R6, R6, 0.25 ;  /* 0x3e80000006061820 */ /* 0x000fe20000400000 */
[----:B------:R-:W-:Y:S01]  /*84a0*/  @!P2 FMUL R39, R39, 16777216 ;  /* 0x4b8000002727a820 */ /* 0x000fe20000400000 */
[----:B------:R-:W-:Y:S01]  /*84b0*/  @P1 FMUL R7, R7, 0.25 ;  /* 0x3e80000007071820 */ /* 0x000fe20000400000 */
[----:B------:R-:W-:Y:S01]  /*84c0*/  @P1 FMUL R8, R8, 0.25 ;  /* 0x3e80000008081820 */ /* 0x000fe20000400000 */
[----:B------:R-:W-:Y:S01]  /*84d0*/  @P1 FMUL R9, R9, 0.25 ;  /* 0x3e80000009091820 */ /* 0x000fe20000400000 */
[----:B------:R-:W-:Y:S01]  /*84e0*/  @P1 FMUL R18, R18, 0.25 ;  /* 0x3e80000012121820 */ /* 0x000fe20000400000 */
[----:B------:R-:W-:Y:S01]  /*84f0*/  @P1 FMUL R19, R19, 0.25 ;  /* 0x3e80000013131820 */ /* 0x000fe20000400000 */
[----:B------:R-:W1:Y:S01]  /*8500*/  MUFU.RCP R39, R39 ;  /* 0x0000002700277308 */ /* 0x000e620000001000 */
[----:B------:R-:W-:Y:S01]  /*8510*/  @P1 FMUL R20, R20, 0.25 ;  /* 0x3e80000014141820 */ /* 0x000fe20000400000 */
[----:B------:R-:W-:Y:S01]  /*8520*/  @P1 FMUL R21, R21, 0.25 ;  /* 0x3e80000015151820 */ /* 0x000fe20000400000 */
[----:B------:R-:W-:Y:S01]  /*8530*/  @!P2 FMUL R4, R4, 16777216 ;  /* 0x4b8000000404a820 */ /* 0x000fe20000400000 */
[----:B------:R-:W-:Y:S01]  /*8540*/  @!P2 FMUL R5, R5, 16777216 ;  /* 0x4b8000000505a820 */ /* 0x000fe20000400000 */
[----:B------:R-:W-:Y:S01]  /*8550*/  @!P2 FMUL R6, R6, 16777216 ;  /* 0x4b8000000606a820 */ /* 0x000fe20000400000 */
[----:B------:R-:W-:Y:S01]  /*8560*/  @!P2 FMUL R7, R7, 16777216 ;  /* 0x4b8000000707a820 */ /* 0x000fe20000400000 */
[----:B------:R-:W-:Y:S01]  /*8570*/  @!P2 FMUL R8, R8, 16777216 ;  /* 0x4b8000000808a820 */ /* 0x000fe20000400000 */
[----:B------:R-:W-:Y:S01]  /*8580*/  @!P2 FMUL R9, R9, 16777216 ;  /* 0x4b8000000909a820 */ /* 0x000fe20000400000 */
[----:B------:R-:W-:Y:S01]  /*8590*/  @P1 FMUL R12, R12, 0.25 ;  /* 0x3e8000000c0c1820 */ /* 0x000fe20000400000 */
[----:B------:R-:W-:Y:S01]  /*85a0*/  @P1 FMUL R13, R13, 0.25 ;  /* 0x3e8000000d0d1820 */ /* 0x000fe20000400000 */
[----:B------:R-:W-:Y:S01]  /*85b0*/  @P1 FMUL R14, R14, 0.25 ;  /* 0x3e8000000e0e1820 */ /* 0x000fe20000400000 */
[----:B------:R-:W-:Y:S01]  /*85c0*/  @P1 FMUL R15, R15, 0.25 ;  /* 0x3e8000000f0f1820 */ /* 0x000fe20000400000 */
[----:B------:R-:W-:Y:S01]  /*85d0*/  @P1 FMUL R16, R16, 0.25 ;  /* 0x3e80000010101820 */ /* 0x000fe20000400000 */
[----:B------:R-:W-:Y:S01]  /*85e0*/  @P1 FMUL R17, R17, 0.25 ;  /* 0x3e80000011111820 */ /* 0x000fe20000400000 */
        /* <DEDUP_REMOVED lines=8> */
[C---:B-1----:R-:W-:Y:S01]  /*8670*/  FMUL R4, R39.reuse, R4 ;  /* 0x0000000427047220 */ /* 0x042fe20000400000 */
[C---:B------:R-:W-:Y:S01]  /*8680*/  FMUL R5, R39.reuse, R5 ;  /* 0x0000000527057220 */ /* 0x040fe20000400000 */
[C---:B------:R-:W-:Y:S01]  /*8690*/  FMUL R6, R39.reuse, R6 ;  /* 0x0000000627067220 */ /* 0x040fe20000400000 */
[C---:B------:R-:W-:Y:S01]  /*86a0*/  FMUL R7, R39.reuse, R7 ;  /* 0x0000000727077220 */ /* 0x040fe20000400000 */
[C---:B------:R-:W-:Y:S01]  /*86b0*/  FMUL R8, R39.reuse, R8 ;  /* 0x0000000827087220 */ /* 0x040fe20000400000 */
[----:B------:R-:W-:Y:S01]  /*86c0*/  FMUL R9, R39, R9 ;  /* 0x0000000927097220 */ /* 0x000fe20000400000 */
        /* <DEDUP_REMOVED lines=20> */
[C---:B------:R-:W-:Y:S01]  /*8810*/  FMUL R12, R39.reuse, R12 ;  /* 0x0000000c270c7220 */ /* 0x040fe20000400000 */
[C---:B------:R-:W-:Y:S01]  /*8820*/  FMUL R13, R39.reuse, R13 ;  /* 0x0000000d270d7220 */ /* 0x040fe20000400000 */
[C---:B------:R-:W-:Y:S01]  /*8830*/  FMUL R14, R39.reuse, R14 ;  /* 0x0000000e270e7220 */ /* 0x040fe20000400000 */
[C---:B------:R-:W-:Y:S01]  /*8840*/  FMUL R15, R39.reuse, R15 ;  /* 0x0000000f270f7220 */ /* 0x040fe20000400000 */
[C---:B------:R-:W-:Y:S01]  /*8850*/  FMUL R16, R39.reuse, R16 ;  /* 0x0000001027107220 */ /* 0x040fe20000400000 */
[----:B------:R-:W-:Y:S01]  /*8860*/  FMUL R17, R39, R17 ;  /* 0x0000001127117220 */ /* 0x000fe20000400000 */
[----:B------:R-:W-:Y:S01]  /*8870*/  F2FP.SATFINITE.E4M3.F32.PACK_AB_MERGE_C R4, R5, R4, RZ ;  /* 0x000000040504723e */ /* 0x000fe200048070ff */
[----:B------:R-:W-:Y:S01]  /*8880*/  @!P2 FMUL R10, R10, 16777216 ;  /* 0x4b8000000a0aa820 */ /* 0x000fe20000400000 */
[----:B------:R-:W-:Y:S01]  /*8890*/  F2FP.SATFINITE.E4M3.F32.PACK_AB_MERGE_C R6, R7, R6, RZ ;  /* 0x000000060706723e */ /* 0x000fe200048070ff */
[----:B------:R-:W-:Y:S01]  /*88a0*/  @!P2 FMUL R11, R11, 16777216 ;  /* 0x4b8000000b0ba820 */ /* 0x000fe20000400000 */
[----:B------:R-:W-:Y:S01]  /*88b0*/  F2FP.SATFINITE.E4M3.F32.PACK_AB_MERGE_C R8, R9, R8, RZ ;  /* 0x000000080908723e */ /* 0x000fe200048070ff */
        /* <DEDUP_REMOVED lines=8> */
[----:B------:R-:W-:Y:S01]  /*8940*/  @!P2 FMUL R28, R28, 16777216 ;  /* 0x4b8000001c1ca820 */ /* 0x000fe20000400000 */
[----:B------:R-:W-:Y:S01]  /*8950*/  @!P2 FMUL R29, R29, 16777216 ;  /* 0x4b8000001d1da820 */ /* 0x000fe20000400000 */
[----:B------:R-:W-:Y:S01]  /*8960*/  LOP3.LUT R19, R4, 0xffff, RZ, 0xc0, !PT ;  /* 0x0000ffff04137812 */ /* 0x000fe200078ec0ff */
[C---:B------:R-:W-:Y:S01]  /*8970*/  FMUL R10, R39.reuse, R10 ;  /* 0x0000000a270a7220 */ /* 0x040fe20000400000 */
[----:B------:R-:W-:Y:S01]  /*8980*/  LOP3.LUT R44, R6, 0xffff, RZ, 0xc0, !PT ;  /* 0x0000ffff062c7812 */ /* 0x000fe200078ec0ff */
[C---:B------:R-:W-:Y:S01]  /*8990*/  FMUL R11, R39.reuse, R11 ;  /* 0x0000000b270b7220 */ /* 0x040fe20000400000 */
[----:B------:R-:W-:Y:S01]  /*89a0*/  LOP3.LUT R21, R8, 0xffff, RZ, 0xc0, !PT ;  /* 0x0000ffff08157812 */ /* 0x000fe200078ec0ff */
[----:B------:R-:W-:Y:S01]  /*89b0*/  FMUL R26, R39, R26 ;  /* 0x0000001a271a7220 */ /* 0x000fe20000400000 */
[----:B------:R-:W-:Y:S01]  /*89c0*/  F2FP.SATFINITE.E4M3.F32.PACK_AB_MERGE_C R12, R13, R12, RZ ;  /* 0x0000000c0d0c723e */ /* 0x000fe200048070ff */
[----:B------:R-:W-:Y:S01]  /*89d0*/  FMUL R27, R39, R27 ;  /* 0x0000001b271b7220 */ /* 0x000fe20000400000 */
[----:B------:R-:W-:Y:S01]  /*89e0*/  F2FP.SATFINITE.E4M3.F32.PACK_AB_MERGE_C R14, R15, R14, RZ ;  /* 0x0000000e0f0e723e */ /* 0x000fe200048070ff */
[----:B------:R-:W-:Y:S01]  /*89f0*/  FMUL R28, R39, R28 ;  /* 0x0000001c271c7220 */ /* 0x000fe20000400000 */
[----:B------:R-:W-:Y:S01]  /*8a00*/  F2FP.SATFINITE.E4M3.F32.PACK_AB_MERGE_C R16, R17, R16, RZ ;  /* 0x000000101110723e */ /* 0x000fe200048070ff */
[----:B------:R-:W-:Y:S01]  /*8a10*/  FMUL R29, R39, R29 ;  /* 0x0000001d271d7220 */ /* 0x000fe20000400000 */
[----:B------:R-:W-:Y:S01]  /*8a20*/  F2FP.SATFINITE.E4M3.F32.PACK_AB_MERGE_C R22, R23, R22, RZ ;  /* 0x000000161716723e */ /* 0x000fe200048070ff */
[----:B------:R-:W-:Y:S01]  /*8a30*/  @P1 FMUL R30, R30, 0.25 ;  /* 0x3e8000001e1e1820 */ /* 0x000fe20000400000 */
[----:B------:R-:W-:Y:S01]  /*8a40*/  F2FP.SATFINITE.E4M3.F32.PACK_AB_MERGE_C R24, R25, R24, RZ ;  /* 0x000000181918723e */ /* 0x000fe200048070ff */
[----:B------:R-:W-:Y:S01]  /*8a50*/  @P1 FMUL R31, R31, 0.25 ;  /* 0x3e8000001f1f1820 */ /* 0x000fe20000400000 */
[----:B------:R-:W-:Y:S01]  /*8a60*/  PRMT R5, R21, 0x3340, R0 ;  /* 0x0000334015057816 */ /* 0x000fe20000000000 */
[----:B------:R-:W-:Y:S01]  /*8a70*/  @P1 FMUL R34, R34, 0.25 ;  /* 0x3e80000022221820 */ /* 0x000fe20000400000 */
[----:B------:R-:W-:Y:S01]  /*8a80*/  PRMT R4, R19, 0x3340, R44 ;  /* 0x0000334013047816 */ /* 0x000fe2000000002c */
[----:B------:R-:W-:Y:S01]  /*8a90*/  @P1 FMUL R35, R35, 0.25 ;  /* 0x3e80000023231820 */ /* 0x000fe20000400000 */
[----:B------:R-:W-:Y:S01]  /*8aa0*/  LOP3.LUT R23, R12, 0xffff, RZ, 0xc0, !PT ;  /* 0x0000ffff0c177812 */ /* 0x000fe200078ec0ff */
[----:B------:R-:W-:Y:S01]  /*8ab0*/  @P1 FMUL R32, R32, 0.25 ;  /* 0x3e80000020201820 */ /* 0x000fe20000400000 */
[----:B------:R-:W-:Y:S01]  /*8ac0*/  LOP3.LUT R14, R14, 0xffff, RZ, 0xc0, !PT ;  /* 0x0000ffff0e0e7812 */ /* 0x000fe200078ec0ff */
[----:B------:R-:W-:Y:S01]  /*8ad0*/  @P1 FMUL R33, R33, 0.25 ;  /* 0x3e80000021211820 */ /* 0x000fe20000400000 */
[----:B------:R-:W-:Y:S01]  /*8ae0*/  LOP3.LUT R25, R16, 0xffff, RZ, 0xc0, !PT ;  /* 0x0000ffff10197812 */ /* 0x000fe200078ec0ff */
[----:B------:R-:W-:Y:S01]  /*8af0*/  @!P2 FMUL R30, R30, 16777216 ;  /* 0x4b8000001e1ea820 */ /* 0x000fe20000400000 */
[----:B------:R-:W-:Y:S01]  /*8b00*/  F2FP.SATFINITE.E4M3.F32.PACK_AB_MERGE_C R10, R11, R10, RZ ;  /* 0x0000000a0b0a723e */ /* 0x000fe200048070ff */
[----:B------:R-:W-:Y:S01]  /*8b10*/  @!P2 FMUL R31, R31, 16777216 ;  /* 0x4b8000001f1fa820 */ /* 0x000fe20000400000 */
[----:B------:R-:W-:Y:S01]  /*8b20*/  PRMT R11, R4, 0x5410, R5 ;  /* 0x00005410040b7816 */ /* 0x000fe20000000005 */
[----:B------:R-:W-:Y:S01]  /*8b30*/  @!P2 FMUL R34, R34, 16777216 ;  /* 0x4b8000002222a820 */ /* 0x000fe20000400000 */
[----:B------:R-:W-:Y:S01]  /*8b40*/  F2FP.SATFINITE.E4M3.F32.PACK_AB_MERGE_C R26, R27, R26, RZ ;  /* 0x0000001a1b1a723e */ /* 0x000fe200048070ff */
[----:B------:R-:W-:Y:S01]  /*8b50*/  @!P2 FMUL R35, R35, 16777216 ;  /* 0x4b8000002323a820 */ /* 0x000fe20000400000 */
[----:B------:R-:W-:Y:S01]  /*8b60*/  F2FP.SATFINITE.E4M3.F32.PACK_AB_MERGE_C R28, R29, R28, RZ ;  /* 0x0000001c1d1c723e */ /* 0x000fe200048070ff */
[----:B------:R-:W-:Y:S01]  /*8b70*/  @!P2 FMUL R32, R32, 16777216 ;  /* 0x4b8000002020a820 */ /* 0x000fe20000400000 */
[----:B------:R-:W-:Y:S01]  /*8b80*/  PRMT R7, R25, 0x3340, R0 ;  /* 0x0000334019077816 */ /* 0x000fe20000000000 */
[----:B------:R-:W-:Y:S01]  /*8b90*/  @!P2 FMUL R33, R33, 16777216 ;  /* 0x4b8000002121a820 */ /* 0x000fe20000400000 */
[----:B------:R-:W-:Y:S01]  /*8ba0*/  PRMT R6, R23, 0x3340, R14 ;  /* 0x0000334017067816 */ /* 0x000fe2000000000e */
[C---:B------:R-:W-:Y:S01]  /*8bb0*/  FMUL R30, R39.reuse, R30 ;  /* 0x0000001e271e7220 */ /* 0x040fe20000400000 */
[----:B------:R-:W-:Y:S01]  /*8bc0*/  SHF.R.U32.HI R4, RZ, 0x8, R19 ;  /* 0x00000008ff047819 */ /* 0x000fe20000011613 */
[C---:B------:R-:W-:Y:S01]  /*8bd0*/  FMUL R31, R39.reuse, R31 ;  /* 0x0000001f271f7220 */ /* 0x040fe20000400000 */
[----:B------:R-:W-:Y:S01]  /*8be0*/  SHF.R.U32.HI R5, RZ, 0x8, R44 ;  /* 0x00000008ff057819 */ /* 0x000fe2000001162c */
[C---:B------:R-:W-:Y:S01]  /*8bf0*/  FMUL R34, R39.reuse, R34 ;  /* 0x0000002227227220 */ /* 0x040fe20000400000 */
[----:B------:R-:W-:Y:S01]  /*8c00*/  LOP3.LUT R20, R20, 0xffff, RZ, 0xc0, !PT ;  /* 0x0000ffff14147812 */ /* 0x000fe200078ec0ff */
[C---:B------:R-:W-:Y:S01]  /*8c10*/  FMUL R35, R39.reuse, R35 ;  /* 0x0000002327237220 */ /* 0x040fe20000400000 */
[----:B------:R-:W-:Y:S01]  /*8c20*/  LOP3.LUT R27, R22, 0xffff, RZ, 0xc0, !PT ;  /* 0x0000ffff161b7812 */ /* 0x000fe200078ec0ff */
[C---:B------:R-:W-:Y:S01]  /*8c30*/  FMUL R32, R39.reuse, R32 ;  /* 0x0000002027207220 */ /* 0x040fe20000400000 */
[----:B------:R-:W-:Y:S01]  /*8c40*/  LOP3.LUT R29, R24, 0xffff, RZ, 0xc0, !PT ;  /* 0x0000ffff181d7812 */ /* 0x000fe200078ec0ff */
[----:B------:R-:W-:Y:S01]  /*8c50*/  FMUL R33, R39, R33 ;  /* 0x0000002127217220 */ /* 0x000fe20000400000 */
[----:B------:R-:W-:Y:S01]  /*8c60*/  PRMT R13, R6, 0x5410, R7 ;  /* 0x00005410060d7816 */ /* 0x000fe20000000007 */
[----:B------:R-:W-:Y:S01]  /*8c70*/  IMAD.MOV.U32 R7, RZ, RZ, 0x3dc6b27f ;  /* 0x3dc6b27fff077424 */ /* 0x000fe200078e00ff */
[----:B------:R-:W-:-:S02]  /*8c80*/  LOP3.LUT R4, R4, 0xffff, RZ, 0xc0, !PT ;  /* 0x0000ffff04047812 */ /* 0x000fc400078ec0ff */
[----:B------:R-:W-:Y:S02]  /*8c90*/  LOP3.LUT R5, R5, 0xffff, RZ, 0xc0, !PT ;  /* 0x0000ffff05057812 */ /* 0x000fe400078ec0ff */
[----:B------:R-:W-:Y:S02]  /*8ca0*/  PRMT R9, R29, 0x3340, R0 ;  /* 0x000033401d097816 */ /* 0x000fe40000000000 */
[----:B------:R-:W-:Y:S02]  /*8cb0*/  PRMT R8, R20, 0x3340, R27 ;  /* 0x0000334014087816 */ /* 0x000fe4000000001b */
[----:B------:R-:W-:Y:S02]  /*8cc0*/  SHF.R.U32.HI R6, RZ, 0x8, R21 ;  /* 0x00000008ff067819 */ /* 0x000fe40000011615 */
[----:B------:R-:W-:Y:S01]  /*8cd0*/  PRMT R16, R4, 0x3340, R5 ;  /* 0x0000334004107816 */ /* 0x000fe20000000005 */
[----:B------:R-:W-:Y:S01]  /*8ce0*/  FFMA.FTZ R5, R40, R7, -0.16845393180847167969 ;  /* 0xbe2c7f3028057423 */ /* 0x000fe20000010007 */
[----:B------:R-:W-:-:S02]  /*8cf0*/  PRMT R15, R8, 0x5410, R9 ;  /* 0x00005410080f7816 */ /* 0x000fc40000000009 */
[----:B------:R-:W-:Y:S01]  /*8d00*/  LOP3.LUT R6, R6, 0xffff, RZ, 0xc0, !PT ;  /* 0x0000ffff06067812 */ /* 0x000fe200078ec0ff */
[C---:B------:R-:W-:Y:S01]  /*8d10*/  FFMA.FTZ R5, R40.reuse, R5, 0.1716887056827545166 ;  /* 0x3e2fcf2a28057423 */ /* 0x040fe20000010005 */
[----:B------:R-:W-:Y:S02]  /*8d20*/  SHF.R.U32.HI R7, RZ, 0x8, R25 ;  /* 0x00000008ff077819 */ /* 0x000fe40000011619 */
[----:B------:R-:W-:Y:S01]  /*8d30*/  SHF.R.U32.HI R8, RZ, 0x8, R20 ;  /* 0x00000008ff087819 */ /* 0x000fe20000011614 */
[C---:B------:R-:W-:Y:S01]  /*8d40*/  FFMA.FTZ R5, R40.reuse, R5, -0.17900948226451873779 ;  /* 0xbe374e4328057423 */ /* 0x040fe20000010005 */
[----:B------:R-:W-:Y:S02]  /*8d50*/  SHF.R.U32.HI R9, RZ, 0x8, R27 ;  /* 0x00000008ff097819 */ /* 0x000fe4000001161b */
[----:B------:R-:W-:Y:S01]  /*8d60*/  F2FP.SATFINITE.E4M3.F32.PACK_AB_MERGE_C R30, R31, R30, RZ ;  /* 0x0000001e1f1e723e */ /* 0x000fe200048070ff */
[----:B------:R-:W-:Y:S01]  /*8d70*/  FFMA.FTZ R5, R40, R5, 0.20512372255325317383 ;  /* 0x3e520bf428057423 */ /* 0x000fe20000010005 */
[----:B------:R-:W-:-:S02]  /*8d80*/  F2FP.SATFINITE.E4M3.F32.PACK_AB_MERGE_C R34, R35, R34, RZ ;  /* 0x000000222322723e */ /* 0x000fc400048070ff */
[----:B------:R-:W-:Y:S01]  /*8d90*/  PRMT R19, R6, 0x3340, R1 ;  /* 0x0000334006137816 */ /* 0x000fe20000000001 */
[----:B------:R-:W-:Y:S01]  /*8da0*/  FFMA.FTZ R5, R40, R5, -0.24046532809734344482 ;  /* 0xbe763c8b28057423 */ /* 0x000fe20000010005 */
[----:B------:R-:W-:Y:S02]  /*8db0*/  LOP3.LUT R7, R7, 0xffff, RZ, 0xc0, !PT ;  /* 0x0000ffff07077812 */ /* 0x000fe400078ec0ff */
[----:B------:R-:W-:Y:S01]  /*8dc0*/  LOP3.LUT R8, R8, 0xffff, RZ, 0xc0, !PT ;  /* 0x0000ffff08087812 */ /* 0x000fe200078ec0ff */
[C---:B------:R-:W-:Y:S01]  /*8dd0*/  FFMA.FTZ R5, R40.reuse, R5, 0.28857114911079406738 ;  /* 0x3e93bf9928057423 */ /* 0x040fe20000010005 */
[----:B------:R-:W-:Y:S02]  /*8de0*/  LOP3.LUT R9, R9, 0xffff, RZ, 0xc0, !PT ;  /* 0x0000ffff09097812 */ /* 0x000fe400078ec0ff */
[----:B------:R-:W-:Y:S01]  /*8df0*/  F2FP.SATFINITE.E4M3.F32.PACK_AB_MERGE_C R32, R33, R32, RZ ;  /* 0x000000202120723e */ /* 0x000fe200048070ff */
[----:B------:R-:W-:Y:S01]  /*8e00*/  FFMA.FTZ R5, R40, R5, -0.36067417263984680176 ;  /* 0xbeb8aa4928057423 */ /* 0x000fe20000010005 */
[----:B------:R-:W-:-:S02]  /*8e10*/  LOP3.LUT R28, R28, 0xffff, RZ, 0xc0, !PT ;  /* 0x0000ffff1c1c7812 */ /* 0x000fc400078ec0ff */
[----:B------:R-:W-:Y:S01]  /*8e20*/  LOP3.LUT R31, R30, 0xffff, RZ, 0xc0, !PT ;  /* 0x0000ffff1e1f7812 */ /* 0x000fe200078ec0ff */
[C---:B------:R-:W-:Y:S01]  /*8e30*/  FFMA.FTZ R5, R40.reuse, R5, 0.48089820146560668945 ;  /* 0x3ef6384a28057423 */ /* 0x040fe20000010005 */
[----:B------:R-:W-:Y:S02]  /*8e40*/  SHF.R.U32.HI R35, RZ, 0x7, R0 ;  /* 0x00000007ff237819 */ /* 0x000fe40000011600 */
[----:B------:R-:W-:Y:S01]  /*8e50*/  SHF.R.U32.HI R4, RZ, 0x8, R23 ;  /* 0x00000008ff047819 */ /* 0x000fe20000011617 */
[C---:B------:R-:W-:Y:S01]  /*8e60*/  FFMA.FTZ R5, R40.reuse, R5, -0.72134751081466674805 ;  /* 0xbf38aa3b28057423 */ /* 0x040fe20000010005 */
[----:B------:R-:W-:Y:S02]  /*8e70*/  SHF.R.U32.HI R6, RZ, 0x8, R14 ;  /* 0x00000008ff067819 */ /* 0x000fe4000001160e */
[----:B------:R-:W-:Y:S01]  /*8e80*/  PRMT R20, R7, 0x3340, R0 ;  /* 0x0000334007147816 */ /* 0x000fe20000000000 */
[----:B------:R-:W-:Y:S01]  /*8e90*/  FMUL R5, R40, R5 ;  /* 0x0000000528057220 */ /* 0x000fe20000400000 */
[----:B------:R-:W-:-:S02]  /*8ea0*/  PRMT R22, R8, 0x3340, R9 ;  /* 0x0000334008167816 */ /* 0x000fc40000000009 */
[----:B------:R-:W-:Y:S01]  /*8eb0*/  LOP3.LUT R33, R32, 0xffff, RZ, 0xc0, !PT ;  /* 0x0000ffff20217812 */ /* 0x000fe200078ec0ff */
[----:B------:R-:W-:Y:S01]  /*8ec0*/  FMUL R5, R40, R5 ;  /* 0x0000000528057220 */ /* 0x000fe20000400000 */
[----:B------:R-:W-:Y:S02]  /*8ed0*/  SGXT.U32 R35, R35, 0x1 ;  /* 0x000000012323781a */ /* 0x000fe40000000000 */
[----:B------:R-:W-:Y:S01]  /*8ee0*/  LOP3.LUT R21, R4, 0xffff, RZ, 0xc0, !PT ;  /* 0x0000ffff04157812 */ /* 0x000fe200078ec0ff */
[----:B------:R-:W-:Y:S01]  /*8ef0*/  FFMA.FTZ R5, R40, 1.4426950216293334961, R5 ;  /* 0x3fb8aa3b28057823 */ /* 0x000fe20000010005 */
[----:B------:R-:W-:Y:S02]  /*8f00*/  LOP3.LUT R6, R6, 0xffff, RZ, 0xc0, !PT ;  /* 0x0000ffff06067812 */ /* 0x000fe400078ec0ff */
[----:B------:R-:W-:Y:S01]  /*8f10*/  SHF.R.U32.HI R8, RZ, 0x8, R31 ;  /* 0x00000008ff087819 */ /* 0x000fe2000001161f */
[----:B------:R-:W-:Y:S01]  /*8f20*/  FADD R5, R38, R5 ;  /* 0x0000000526057221 */ /* 0x000fe20000000000 */
[----:B------:R-:W-:-:S02]  /*8f30*/  SHF.R.U32.HI R7, RZ, 0x8, R28 ;  /* 0x00000008ff077819 */ /* 0x000fc4000001161c */
[----:B------:R-:W-:Y:S01]  /*8f40*/  PRMT R21, R21, 0x3340, R6 ;  /* 0x0000334015157816 */ /* 0x000fe20000000006 */
[----:B0-----:R-:W-:Y:S01]  /*8f50*/  IMAD R6, R35, R70, RZ ;  /* 0x0000004623067224 */ /* 0x001fe200078e02ff */
[----:B------:R-:W-:Y:S02]  /*8f60*/  SHF.R.U32.HI R9, RZ, 0x8, R33 ;  /* 0x00000008ff097819 */ /* 0x000fe40000011621 */
[----:B------:R-:W-:Y:S02]  /*8f70*/  LOP3.LUT R8, R8, 0xffff, RZ, 0xc0, !PT ;  /* 0x0000ffff08087812 */ /* 0x000fe400078ec0ff */
[----:B------:R-:W-:Y:S02]  /*8f80*/  LOP3.LUT R23, R7, 0xffff, RZ, 0xc0, !PT ;  /* 0x0000ffff07177812 */ /* 0x000fe400078ec0ff */
[----:B------:R-:W-:Y:S02]  /*8f90*/  SHF.R.U32.HI R4, RZ, 0x8, R29 ;  /* 0x00000008ff047819 */ /* 0x000fe4000001161d */
[----:B------:R-:W-:-:S02]  /*8fa0*/  LOP3.LUT R9, R9, 0xffff, RZ, 0xc0, !PT ;  /* 0x0000ffff09097812 */ /* 0x000fc400078ec0ff */
[----:B------:R-:W-:Y:S01]  /*8fb0*/  PRMT R24, R23, 0x3340, R8 ;  /* 0x0000334017187816 */ /* 0x000fe20000000008 */
[----:B------:R-:W-:Y:S01]  /*8fc0*/  IMAD R8, R70, 0x2, R6 ;  /* 0x0000000246087824 */ /* 0x000fe200078e0206 */
[----:B------:R-:W-:Y:S02]  /*8fd0*/  LOP3.LUT R4, R4, 0xffff, RZ, 0xc0, !PT ;  /* 0x0000ffff04047812 */ /* 0x000fe400078ec0ff */
[----:B------:R-:W-:Y:S01]  /*8fe0*/  PRMT R25, R9, 0x3340, R0 ;  /* 0x0000334009197816 */ /* 0x000fe20000000000 */
[----:B------:R-:W-:Y:S01]  /*8ff0*/  IMAD R9, R70, 0x2, R8 ;  /* 0x0000000246097824 */ /* 0x000fe200078e0208 */
[----:B------:R-:W-:Y:S02]  /*9000*/  PRMT R17, R33, 0x3340, R0 ;  /* 0x0000334021117816 */ /* 0x000fe40000000000 */
[----:B------:R-:W-:Y:S02]  /*9010*/  PRMT R12, R28, 0x3340, R31 ;  /* 0x000033401c0c7816 */ /* 0x000fe4000000001f */
[----:B------:R-:W-:-:S02]  /*9020*/  PRMT R7, R4, 0x3340, R1 ;  /* 0x0000334004077816 */ /* 0x000fc40000000001 */
[----:B------:R-:W-:Y:S02]  /*9030*/  LOP3.LUT R4, R10, 0xffff, RZ, 0xc0, !PT ;  /* 0x0000ffff0a047812 */ /* 0x000fe400078ec0ff */
[----:B------:R-:W-:Y:S02]  /*9040*/  LEA R10, R70, R9, 0x1 ;  /* 0x00000009460a7211 */ /* 0x000fe400078e08ff */
[----:B------:R-:W-:Y:S02]  /*9050*/  LOP3.LUT R26, R26, 0xffff, RZ, 0xc0, !PT ;  /* 0x0000ffff1a1a7812 */ /* 0x000fe400078ec0ff */
[----:B------:R-:W-:Y:S02]  /*9060*/  PRMT R17, R12, 0x5410, R17 ;  /* 0x000054100c117816 */ /* 0x000fe40000000011 */
[----:B------:R-:W-:Y:S02]  /*9070*/  LOP3.LUT R18, R18, 0xffff, RZ, 0xc0, !PT ;  /* 0x0000ffff12127812 */ /* 0x000fe400078ec0ff */
[----:B------:R-:W-:-:S02]  /*9080*/  LOP3.LUT R34, R34, 0xffff, RZ, 0xc0, !PT ;  /* 0x0000ffff22227812 */ /* 0x000fc400078ec0ff */
[----:B------:R-:W-:Y:S01]  /*9090*/  PRMT R12, R11, 0x4210, R4 ;  /* 0x000042100b0c7816 */ /* 0x000fe20000000004 */
[C---:B------:R-:W-:Y:S01]  /*90a0*/  IMAD R11, R70.reuse, 0x2, R10 ;  /* 0x00000002460b7824 */ /* 0x040fe200078e020a */
[----:B------:R-:W-:Y:S02]  /*90b0*/  PRMT R14, R15, 0x4210, R26 ;  /* 0x000042100f0e7816 */ /* 0x000fe4000000001a */
[----:B------:R-:W-:Y:S01]  /*90c0*/  PRMT R13, R13, 0x4210, R18 ;  /* 0x000042100d0d7816 */ /* 0x000fe20000000012 */
[----:B------:R-:W-:Y:S01]  /*90d0*/  IMAD R23, R70, 0x2, R11 ;  /* 0x0000000246177824 */ /* 0x000fe200078e020b */
[----:B------:R-:W-:Y:S02]  /*90e0*/  PRMT R15, R17, 0x4210, R34 ;  /* 0x00004210110f7816 */ /* 0x000fe40000000022 */
[----:B------:R-:W-:Y:S02]  /*90f0*/  ISETP.GE.U32.AND P1, PT, R168, 0x7f800000, PT ;  /* 0x7f800000a800780c */ /* 0x000fe40003f26070 */
[----:B------:R-:W-:Y:S01]  /*9100*/  PRMT R17, R21, 0x5410, R20 ;  /* 0x0000541015117816 */ /* 0x000fe20000000014 */
[----:B------:R0:W-:Y:S01]  /*9110*/  STS.128 [R42], R12 ;  /* 0x0000000c2a007388 */ /* 0x0001e20000000c00 */
[----:B------:R-:W-:-:S02]  /*9120*/  PRMT R21, R22, 0x5410, R7 ;  /* 0x0000541016157816 */ /* 0x000fc40000000007 */
[----:B------:R-:W-:Y:S02]  /*9130*/  PRMT R19, R16, 0x5410, R19 ;  /* 0x0000541010137816 */ /* 0x000fe40000000013 */
[----:B------:R-:W-:Y:S02]  /*9140*/  FSETP.NEU.AND P2, PT, R168, RZ, PT ;  /* 0x000000ffa800720b */ /* 0x000fe40003f4d000 */
[----:B------:R-:W-:Y:S02]  /*9150*/  PRMT R16, R19, 0x5210, R4 ;  /* 0x0000521013107816 */ /* 0x000fe40000000004 */
[----:B------:R-:W-:Y:S02]  /*9160*/  PRMT R17, R17, 0x5210, R18 ;  /* 0x0000521011117816 */ /* 0x000fe40000000012 */
[----:B------:R-:W-:Y:S02]  /*9170*/  @P1 MOV R7, 0x7f800000 ;  /* 0x7f80000000071802 */ /* 0x000fe40000000f00 */
[----:B------:R-:W-:-:S02]  /*9180*/  PRMT R18, R21, 0x5210, R26 ;  /* 0x0000521015127816 */ /* 0x000fc4000000001a */
[----:B------:R-:W-:Y:S01]  /*9190*/  LOP3.LUT R0, R0, 0xff, RZ, 0xc0, !PT ;  /* 0x000000ff00007812 */ /* 0x000fe200078ec0ff */
[----:B------:R-:W-:Y:S01]  /*91a0*/  @P1 FFMA.FTZ R5, R168, R7, +INF ;  /* 0x7f800000a8051423 */ /* 0x000fe20000010007 */
[----:B0-----:R-:W-:Y:S01]  /*91b0*/  PRMT R13, R24, 0x5410, R25 ;  /* 0x00005410180d7816 */ /* 0x001fe20000000019 */
[----:B------:R-:W-:Y:S02]  /*91c0*/  IMAD R25, R70, 0x2, R23 ;  /* 0x0000000246197824 */ /* 0x000fe400078e0217 */
[----:B------:R-:W-:Y:S01]  /*91d0*/  IMAD R7, R2, UR5, RZ ;  /* 0x0000000502077c24 */ /* 0x000fe2000f8e02ff */
[----:B------:R-:W-:Y:S01]  /*91e0*/  FSEL R4, R5, -INF , P2 ;  /* 0xff80000005047808 */ /* 0x000fe20001000000 */
[----:B------:R-:W-:Y:S01]  /*91f0*/  IMAD R27, R70, 0x2, R25 ;  /* 0x00000002461b7824 */ /* 0x000fe200078e0219 */
[----:B------:R-:W-:Y:S01]  /*9200*/  USHF.R.S32.HI UR5, URZ, 0x1f, UR4 ;  /* 0x0000001fff057899 */ /* 0x000fe20008011404 */
[----:B------:R-:W-:Y:S02]  /*9210*/  PRMT R19, R13, 0x5210, R34 ;  /* 0x000052100d137816 */ /* 0x000fe40000000022 */
[----:B--2---:R-:W-:Y:S01]  /*9220*/  IADD3 R76, P1, P3, R7, UR4, R76 ;  /* 0x00000004074c7c10 */ /* 0x004fe2000fb3e04c */
[----:B------:R-:W-:Y:S01]  /*9230*/  FFMA R78, R4, 0.69314718246459960938, R3 ;  /* 0x3f317218044e7823 */ /* 0x000fe20000000003 */
[C---:B------:R-:W-:Y:S01]  /*9240*/  LEA R29, R70.reuse, R27, 0x1 ;  /* 0x0000001b461d7211 */ /* 0x040fe200078e08ff */
[----:B------:R0:W-:Y:S01]  /*9250*/  STS.128 [R42+0x800], R16 ;  /* 0x000800102a007388 */ /* 0x0001e20000000c00 */
[----:B------:R-:W-:Y:S01]  /*9260*/  SHF.R.S32.HI R12, RZ, 0x1f, R7 ;  /* 0x0000001fff0c7819 */ /* 0x000fe20000011407 */
[----:B------:R-:W1:Y:S02]  /*9270*/  LDCU UR4, c[0x0][0x3ec] ;  /* 0x00007d80ff0477ac */ /* 0x000e640008000800 */
[----:B------:R-:W-:Y:S01]  /*9280*/  IMAD R31, R70, 0x2, R29 ;  /* 0x00000002461f7824 */ /* 0x000fe200078e021d */
[----:B------:R-:W-:Y:S01]  /*9290*/  IADD3.X R80, PT, PT, R12, UR5, R77, P1, P3 ;  /* 0x000000050c507c10 */ /* 0x000fe20008fe644d */
[----:B------:R-:W-:Y:S01]  /*92a0*/  BAR.SYNC.DEFER_BLOCKING 0x0 ;  /* 0x0000000000007b1d */ /* 0x000fe20000010000 */
[----:B------:R-:W-:Y:S01]  /*92b0*/  IADD3 R12, P1, PT, R6, R76, RZ ;  /* 0x0000004c060c7210 */ /* 0x000fe20007f3e0ff */
[----:B------:R-:W-:-:S03]  /*92c0*/  IMAD R7, R70, 0x2, R31 ;  /* 0x0000000246077824 */ /* 0x000fc600078e021f */
[----:B------:R-:W-:Y:S01]  /*92d0*/  LEA.HI.X.SX32 R13, R6, R80, 0x1, P1 ;  /* 0x00000050060d7211 */ /* 0x000fe200008f0eff */
[----:B------:R-:W-:Y:S01]  /*92e0*/  IMAD R5, R70, 0x2, R7 ;  /* 0x0000000246057824 */ /* 0x000fe200078e0207 */
[----:B------:R-:W-:-:S03]  /*92f0*/  IADD3 R14, P1, PT, R8, R76, RZ ;  /* 0x0000004c080e7210 */ /* 0x000fc60007f3e0ff */
[----:B------:R-:W-:Y:S01]  /*9300*/  IMAD R3, R70, 0x2, R5 ;  /* 0x0000000246037824 */ /* 0x000fe200078e0205 */
[----:B------:R-:W-:Y:S02]  /*9310*/  LEA.HI.X.SX32 R15, R8, R80, 0x1, P1 ;  /* 0x00000050080f7211 */ /* 0x000fe400008f0eff */
[C---:B0-----:R-:W-:Y:S01]  /*9320*/  IADD3 R16, P2, PT, R9.reuse, R76, RZ ;  /* 0x0000004c09107210 */ /* 0x041fe20007f5e0ff */
[----:B-1----:R-:W-:Y:S01]  /*9330*/  UIMAD UR4, UR13, UR4, URZ ;  /* 0x000000040d0472a4 */ /* 0x002fe2000f8e02ff */
[----:B------:R-:W-:Y:S02]  /*9340*/  LEA R4, R70, R3, 0x1 ;  /* 0x0000000346047211 */ /* 0x000fe400078e08ff */
[----:B------:R-:W-:Y:S01]  /*9350*/  LEA.HI.X.SX32 R17, R9, R80, 0x1, P2 ;  /* 0x0000005009117211 */ /* 0x000fe200010f0eff */
[----:B------:R-:W-:Y:S01]  /*9360*/  USHF.L.U32 UR6, UR4, 0x2, URZ ;  /* 0x0000000204067899 */ /* 0x000fe200080006ff */
[-C--:B------:R-:W-:Y:S01]  /*9370*/  IADD3 R18, P3, PT, R10, R76.reuse, RZ ;  /* 0x0000004c0a127210 */ /* 0x080fe20007f7e0ff */
[----:B------:R-:W-:Y:S01]  /*9380*/  IMAD R6, R70, 0x2, R4 ;  /* 0x0000000246067824 */ /* 0x000fe200078e0204 */
[----:B------:R-:W-:Y:S01]  /*9390*/  IADD3 R20, P1, PT, R11, R76, RZ ;  /* 0x0000004c0b147210 */ /* 0x000fe20007f3e0ff */
[----:B------:R-:W-:Y:S01]  /*93a0*/  UIMAD.WIDE UR4, UR4, 0x4, URZ ;  /* 0x00000004040478a5 */ /* 0x000fe2000f8e02ff */
[----:B------:R-:W-:Y:S01]  /*93b0*/  LEA.HI.X.SX32 R19, R10, R80, 0x1, P3 ;  /* 0x000000500a137211 */ /* 0x000fe200018f0eff */
[----:B------:R-:W-:Y:S01]  /*93c0*/  IMAD R8, R70, 0x2, R6 ;  /* 0x0000000246087824 */ /* 0x000fe200078e0206 */
[----:B------:R-:W-:-:S02]  /*93d0*/  IADD3 R24, P3, PT, R25, R76, RZ ;  /* 0x0000004c19187210 */ /* 0x000fc40007f7e0ff */
[----:B------:R-:W-:Y:S02]  /*93e0*/  LEA.HI.X.SX32 R21, R11, R80, 0x1, P1 ;  /* 0x000000500b157211 */ /* 0x000fe400008f0eff */
[C---:B------:R-:W-:Y:S02]  /*93f0*/  LEA R9, R70.reuse, R8, 0x1 ;  /* 0x0000000846097211 */ /* 0x040fe400078e08ff */
[----:B------:R-:W-:Y:S02]  /*9400*/  LEA.HI.X.SX32 R25, R25, R80, 0x1, P3 ;  /* 0x0000005019197211 */ /* 0x000fe400018f0eff */
[-C--:B------:R-:W-:Y:S01]  /*9410*/  IADD3 R30, P3, PT, R31, R76.reuse, RZ ;  /* 0x0000004c1f1e7210 */ /* 0x080fe20007f7e0ff */
[C---:B------:R-:W-:Y:S01]  /*9420*/  IMAD R10, R70.reuse, 0x2, R9 ;  /* 0x00000002460a7824 */ /* 0x040fe200078e0209 */
[----:B------:R-:W-:Y:S02]  /*9430*/  IADD3 R22, P2, PT, R23, R76, RZ ;  /* 0x0000004c17167210 */ /* 0x000fe40007f5e0ff */
[----:B------:R-:W-:Y:S01]  /*9440*/  LEA.HI.X.SX32 R31, R31, R80, 0x1, P3 ;  /* 0x000000501f1f7211 */ /* 0x000fe200018f0eff */
[----:B------:R-:W-:Y:S01]  /*9450*/  IMAD R11, R70, 0x2, R10 ;  /* 0x00000002460b7824 */ /* 0x000fe200078e020a */
[----:B------:R-:W-:-:S02]  /*9460*/  IADD3 R38, P3, PT, R3, R76, RZ ;  /* 0x0000004c03267210 */ /* 0x000fc40007f7e0ff */
[----:B------:R-:W-:Y:S02]  /*9470*/  IADD3 R26, P1, PT, R27, R76, RZ ;  /* 0x0000004c1b1a7210 */ /* 0x000fe40007f3e0ff */
[C---:B------:R-:W-:Y:S02]  /*9480*/  LEA R53, R70.reuse, R11, 0x1 ;  /* 0x0000000b46357211 */ /* 0x040fe400078e08ff */
[-C--:B------:R-:W-:Y:S02]  /*9490*/  LEA.HI.X.SX32 R39, R3, R80.reuse, 0x1, P3 ;  /* 0x0000005003277211 */ /* 0x080fe400018f0eff */
[-C--:B------:R-:W-:Y:S01]  /*94a0*/  LEA.HI.X.SX32 R23, R23, R80.reuse, 0x1, P2 ;  /* 0x0000005017177211 */ /* 0x080fe200010f0eff */
[C---:B------:R-:W-:Y:S01]  /*94b0*/  IMAD R55, R70.reuse, 0x2, R53 ;  /* 0x0000000246377824 */ /* 0x040fe200078e0235 */
[----:B------:R-:W-:Y:S02]  /*94c0*/  LEA.HI.X.SX32 R27, R27, R80, 0x1, P1 ;  /* 0x000000501b1b7211 */ /* 0x000fe400008f0eff */
[-C--:B------:R-:W-:Y:S01]  /*94d0*/  IADD3 R28, P2, PT, R29, R76.reuse, RZ ;  /* 0x0000004c1d1c7210 */ /* 0x080fe20007f5e0ff */
[----:B------:R-:W-:Y:S01]  /*94e0*/  IMAD R3, R70, 0x2, R55 ;  /* 0x0000000246037824 */ /* 0x000fe200078e0237 */
[----:B------:R-:W-:-:S02]  /*94f0*/  IADD3 R32, P1, PT, R7, R76, RZ ;  /* 0x0000004c07207210 */ /* 0x000fc40007f3e0ff */
[----:B------:R-:W-:Y:S02]  /*9500*/  IADD3 R44, P3, PT, R8, R76, RZ ;  /* 0x0000004c082c7210 */ /* 0x000fe40007f7e0ff */
[----:B------:R-:W-:Y:S02]  /*9510*/  LEA R59, R70, R3, 0x1 ;  /* 0x00000003463b7211 */ /* 0x000fe400078e08ff */
[-C--:B------:R-:W-:Y:S02]  /*9520*/  LEA.HI.X.SX32 R29, R29, R80.reuse, 0x1, P2 ;  /* 0x000000501d1d7211 */ /* 0x080fe400010f0eff */
[----:B------:R-:W-:Y:S02]  /*9530*/  LEA.HI.X.SX32 R33, R7, R80, 0x1, P1 ;  /* 0x0000005007217211 */ /* 0x000fe400008f0eff */
[-C--:B------:R-:W-:Y:S02]  /*9540*/  IADD3 R34, P2, PT, R5, R76.reuse, RZ ;  /* 0x0000004c05227210 */ /* 0x080fe40007f5e0ff */
[----:B------:R-:W-:-:S02]  /*9550*/  IADD3 R40, P1, PT, R4, R76, RZ ;  /* 0x0000004c04287210 */ /* 0x000fc40007f3e0ff */
[-C--:B------:R-:W-:Y:S01]  /*9560*/  LEA.HI.X.SX32 R45, R8, R80.reuse, 0x1, P3 ;  /* 0x00000050082d7211 */ /* 0x080fe200018f0eff */
[----:B------:R-:W-:Y:S01]  /*9570*/  IMAD R8, R70, 0x2, R59 ;  /* 0x0000000246087824 */ /* 0x000fe200078e023b */
[-C--:B------:R-:W-:Y:S02]  /*9580*/  LEA.HI.X.SX32 R35, R5, R80.reuse, 0x1, P2 ;  /* 0x0000005005237211 */ /* 0x080fe400010f0eff */
[----:B------:R-:W-:Y:S01]  /*9590*/  LEA.HI.X.SX32 R41, R4, R80, 0x1, P1 ;  /* 0x0000005004297211 */ /* 0x000fe200008f0eff */
[----:B------:R-:W-:Y:S01]  /*95a0*/  IMAD R63, R70, 0x2, R8 ;  /* 0x00000002463f7824 */ /* 0x000fe200078e0208 */
[CC--:B------:R-:W-:Y:S02]  /*95b0*/  IADD3 R42, P2, PT, R6.reuse, R76.reuse, RZ ;  /* 0x0000004c062a7210 */ /* 0x0c0fe40007f5e0ff */
[----:B------:R-:W-:Y:S02]  /*95c0*/  IADD3 R46, P1, PT, R9, R76, RZ ;  /* 0x0000004c092e7210 */ /* 0x000fe40007f3e0ff */
[----:B------:R-:W-:-:S02]  /*95d0*/  LEA.HI.X.SX32 R43, R6, R80, 0x1, P2 ;  /* 0x00000050062b7211 */ /* 0x000fc400010f0eff */
[----:B------:R-:W-:Y:S01]  /*95e0*/  IADD3 R50, P3, PT, R11, R76, RZ ;  /* 0x0000004c0b327210 */ /* 0x000fe20007f7e0ff */
[----:B------:R-:W0:Y:S01]  /*95f0*/  LDS.128 R4, [R79+UR14] ;  /* 0x0000000e4f047984 */ /* 0x000e220008000c00 */
[----:B------:R-:W-:Y:S02]  /*9600*/  LEA.HI.X.SX32 R47, R9, R80, 0x1, P1 ;  /* 0x00000050092f7211 */ /* 0x000fe400008f0eff */
[----:B------:R-:W-:Y:S02]  /*9610*/  IADD3 R48, P2, PT, R10, R76, RZ ;  /* 0x0000004c0a307210 */ /* 0x000fe40007f5e0ff */
[----:B------:R-:W-:Y:S02]  /*9620*/  LEA R9, R70, R63, 0x1 ;  /* 0x0000003f46097211 */ /* 0x000fe400078e08ff */
[-C--:B------:R-:W-:Y:S02]  /*9630*/  LEA.HI.X.SX32 R51, R11, R80.reuse, 0x1, P3 ;  /* 0x000000500b337211 */ /* 0x080fe400018f0eff */
[----:B------:R-:W-:Y:S01]  /*9640*/  LEA.HI.X.SX32 R49, R10, R80, 0x1, P2 ;  /* 0x000000500a317211 */ /* 0x000fe200010f0eff */
[----:B------:R-:W-:Y:S01]  /*9650*/  IMAD R10, R70, 0x2, R9 ;  /* 0x00000002460a7824 */ /* 0x000fe200078e0209 */
[----:B------:R-:W-:-:S02]  /*9660*/  IADD3 R56, P3, PT, R3, R76, RZ ;  /* 0x0000004c03387210 */ /* 0x000fc40007f7e0ff */
[----:B------:R-:W-:Y:S02]  /*9670*/  IADD3 R54, P2, PT, R55, R76, RZ ;  /* 0x0000004c37367210 */ /* 0x000fe40007f5e0ff */
[-C--:B------:R-:W-:Y:S01]  /*9680*/  LEA.HI.X.SX32 R57, R3, R80.reuse, 0x1, P3 ;  /* 0x0000005003397211 */ /* 0x080fe200018f0eff */
[----:B------:R-:W-:Y:S01]  /*9690*/  IMAD R3, R70, 0x2, R10 ;  /* 0x0000000246037824 */ /* 0x000fe200078e020a */
[----:B------:R-:W-:Y:S02]  /*96a0*/  LEA.HI.X.SX32 R55, R55, R80, 0x1, P2 ;  /* 0x0000005037377211 */ /* 0x000fe400010f0eff */
[-C--:B------:R-:W-:Y:S02]  /*96b0*/  IADD3 R52, P1, PT, R53, R76.reuse, RZ ;  /* 0x0000004c35347210 */ /* 0x080fe40007f3e0ff */
[----:B------:R-:W-:Y:S02]  /*96c0*/  IADD3 R60, P2, PT, R8, R76, RZ ;  /* 0x0000004c083c7210 */ /* 0x000fe40007f5e0ff */
[----:B------:R-:W-:-:S02]  /*96d0*/  LEA R11, R70, R3, 0x1 ;  /* 0x00000003460b7211 */ /* 0x000fc400078e08ff */
[----:B------:R-:W-:Y:S02]  /*96e0*/  LEA.HI.X.SX32 R53, R53, R80, 0x1, P1 ;  /* 0x0000005035357211 */ /* 0x000fe400008f0eff */
[----:B------:R-:W-:Y:S02]  /*96f0*/  IADD3 R62, P3, PT, R63, R76, RZ ;  /* 0x0000004c3f3e7210 */ /* 0x000fe40007f7e0ff */
[----:B------:R-:W-:Y:S01]  /*9700*/  LEA.HI.X.SX32 R61, R8, R80, 0x1, P2 ;  /* 0x00000050083d7211 */ /* 0x000fe200010f0eff */
[C---:B------:R-:W-:Y:S01]  /*9710*/  IMAD R8, R70.reuse, 0x2, R11 ;  /* 0x0000000246087824 */ /* 0x040fe200078e020b */
[----:B------:R-:W-:Y:S02]  /*9720*/  IADD3 R58, P1, PT, R59, R76, RZ ;  /* 0x0000004c3b3a7210 */ /* 0x000fe40007f3e0ff */
[-C--:B------:R-:W-:Y:S01]  /*9730*/  LEA.HI.X.SX32 R63, R63, R80.reuse, 0x1, P3 ;  /* 0x000000503f3f7211 */ /* 0x080fe200018f0eff */
[----:B------:R-:W-:Y:S01]  /*9740*/  IMAD R75, R70, 0x2, R8 ;  /* 0x00000002464b7824 */ /* 0x000fe200078e0208 */
[----:B------:R-:W-:-:S02]  /*9750*/  LEA.HI.X.SX32 R59, R59, R80, 0x1, P1 ;  /* 0x000000503b3b7211 */ /* 0x000fc400008f0eff */
[-C--:B------:R-:W-:Y:S02]  /*9760*/  IADD3 R68, P3, PT, R3, R76.reuse, RZ ;  /* 0x0000004c03447210 */ /* 0x080fe40007f7e0ff */
[-C--:B------:R-:W-:Y:S02]  /*9770*/  IADD3 R64, P1, PT, R9, R76.reuse, RZ ;  /* 0x0000004c09407210 */ /* 0x080fe40007f3e0ff */
[C---:B------:R-:W-:Y:S02]  /*9780*/  IADD3 R66, P2, PT, R10.reuse, R76, RZ ;  /* 0x0000004c0a427210 */ /* 0x040fe40007f5e0ff */
[-C--:B------:R-:W-:Y:S02]  /*9790*/  LEA.HI.X.SX32 R69, R3, R80.reuse, 0x1, P3 ;  /* 0x0000005003457211 */ /* 0x080fe400018f0eff */
[-C--:B------:R-:W-:Y:S02]  /*97a0*/  LEA.HI.X.SX32 R65, R9, R80.reuse, 0x1, P1 ;  /* 0x0000005009417211 */ /* 0x080fe400008f0eff */
[----:B------:R-:W-:-:S02]  /*97b0*/  LEA.HI.X.SX32 R67, R10, R80, 0x1, P2 ;  /* 0x000000500a437211 */ /* 0x000fc400010f0eff */
[----:B------:R-:W-:Y:S02]  /*97c0*/  LEA R3, R70, R75, 0x1 ;  /* 0x0000004b46037211 */ /* 0x000fe400078e08ff */
[CC--:B------:R-:W-:Y:S02]  /*97d0*/  IADD3 R70, P1, PT, R11.reuse, R76.reuse, RZ ;  /* 0x0000004c0b467210 */ /* 0x0c0fe40007f3e0ff */
[C---:B------:R-:W-:Y:S02]  /*97e0*/  IADD3 R72, P2, PT, R8.reuse, R76, RZ ;  /* 0x0000004c08487210 */ /* 0x040fe40007f5e0ff */
[-C--:B------:R-:W-:Y:S02]  /*97f0*/  LEA.HI.X.SX32 R71, R11, R80.reuse, 0x1, P1 ;  /* 0x000000500b477211 */ /* 0x080fe400008f0eff */
[----:B------:R-:W-:Y:S02]  /*9800*/  LEA.HI.X.SX32 R73, R8, R80, 0x1, P2 ;  /* 0x0000005008497211 */ /* 0x000fe400010f0eff */
[----:B------:R1:W2:Y:S01]  /*9810*/  LDS.128 R8, [R79+UR14+0x1000] ;  /* 0x0010000e4f087984 */ /* 0x0002a20008000c00 */
[----:B0-----:R-:W-:-:S02]  /*9820*/  PRMT R103, R4, 0x7770, RZ ;  /* 0x0000777004677816 */ /* 0x001fc400000000ff */
[C---:B------:R-:W-:Y:S02]  /*9830*/  PRMT R101, R4.reuse, 0x7771, RZ ;  /* 0x0000777104657816 */ /* 0x040fe400000000ff */
[C---:B------:R-:W-:Y:S01]  /*9840*/  PRMT R99, R4.reuse, 0x7772, RZ ;  /* 0x0000777204637816 */ /* 0x040fe200000000ff */
[----:B------:R-:W-:Y:S01]  /*9850*/  STG.E.U8 desc[UR28][R12.64], R103 ;  /* 0x000000670c007986 */ /* 0x000fe2000c10111c */
[----:B------:R-:W-:Y:S02]  /*9860*/  PRMT R97, R4, 0x7773, RZ ;  /* 0x0000777304617816 */ /* 0x000fe400000000ff */
[----:B------:R-:W-:Y:S01]  /*9870*/  PRMT R95, R5, 0x7770, RZ ;  /* 0x00007770055f7816 */ /* 0x000fe200000000ff */
[----:B------:R-:W-:Y:S01]  /*9880*/  STG.E.U8 desc[UR28][R14.64], R101 ;  /* 0x000000650e007986 */ /* 0x000fe2000c10111c */
[-C--:B------:R-:W-:Y:S02]  /*9890*/  IADD3 R74, P3, PT, R75, R76.reuse, RZ ;  /* 0x0000004c4b4a7210 */ /* 0x080fe40007f7e0ff */
[----:B------:R-:W-:Y:S01]  /*98a0*/  PRMT R93, R5, 0x7771, RZ ;  /* 0x00007771055d7816 */ /* 0x000fe200000000ff */
[----:B------:R-:W-:Y:S01]  /*98b0*/  STG.E.U8 desc[UR28][R16.64], R99 ;  /* 0x0000006310007986 */ /* 0x000fe2000c10111c */
[----:B------:R-:W-:-:S02]  /*98c0*/  IADD3 R76, P4, PT, R3, R76, RZ ;  /* 0x0000004c034c7210 */ /* 0x000fc40007f9e0ff */
[C---:B------:R-:W-:Y:S01]  /*98d0*/  PRMT R91, R5.reuse, 0x7772, RZ ;  /* 0x00007772055b7816 */ /* 0x040fe200000000ff */
[----:B------:R-:W-:Y:S01]  /*98e0*/  STG.E.U8 desc[UR28][R18.64], R97 ;  /* 0x0000006112007986 */ /* 0x000fe2000c10111c */
[----:B------:R-:W-:Y:S02]  /*98f0*/  PRMT R89, R5, 0x7773, RZ ;  /* 0x0000777305597816 */ /* 0x000fe400000000ff */
[C---:B------:R-:W-:Y:S01]  /*9900*/  PRMT R87, R6.reuse, 0x7770, RZ ;  /* 0x0000777006577816 */ /* 0x040fe200000000ff */
[----:B------:R-:W-:Y:S01]  /*9910*/  STG.E.U8 desc[UR28][R20.64], R95 ;  /* 0x0000005f14007986 */ /* 0x000fe2000c10111c */
[C---:B------:R-:W-:Y:S02]  /*9920*/  PRMT R85, R6.reuse, 0x7771, RZ ;  /* 0x0000777106557816 */ /* 0x040fe400000000ff */
[----:B------:R-:W-:Y:S01]  /*9930*/  LEA.HI.X.SX32 R77, R3, R80, 0x1, P4 ;  /* 0x00000050034d7211 */ /* 0x000fe200020f0eff */
[----:B------:R2:W-:Y:S01]  /*9940*/  STG.E.U8 desc[UR28][R22.64], R93 ;  /* 0x0000005d16007986 */ /* 0x0005e2000c10111c */
[----:B------:R-:W-:-:S02]  /*9950*/  PRMT R83, R6, 0x7772, RZ ;  /* 0x0000777206537816 */ /* 0x000fc400000000ff */
[----:B------:R-:W-:Y:S01]  /*9960*/  PRMT R81, R6, 0x7773, RZ ;  /* 0x0000777306517816 */ /* 0x000fe200000000ff */
[----:B------:R0:W-:Y:S01]  /*9970*/  STG.E.U8 desc[UR28][R24.64], R91 ;  /* 0x0000005b18007986 */ /* 0x0001e2000c10111c */
[C---:B------:R-:W-:Y:S02]  /*9980*/  PRMT R3, R7.reuse, 0x7773, RZ ;  /* 0x0000777307037816 */ /* 0x040fe400000000ff */
[C---:B------:R-:W-:Y:S01]  /*9990*/  PRMT R5, R7.reuse, 0x7772, RZ ;  /* 0x0000777207057816 */ /* 0x040fe200000000ff */
[----:B------:R3:W-:Y:S01]  /*99a0*/  STG.E.U8 desc[UR28][R26.64], R89 ;  /* 0x000000591a007986 */ /* 0x0007e2000c10111c */
[C---:B-1----:R-:W-:Y:S02]  /*99b0*/  PRMT R79, R7.reuse, 0x7771, RZ ;  /* 0x00007771074f7816 */ /* 0x042fe400000000ff */
[----:B------:R-:W-:Y:S01]  /*99c0*/  PRMT R7, R7, 0x7770, RZ ;  /* 0x0000777007077816 */ /* 0x000fe200000000ff */
[----:B------:R1:W-:Y:S01]  /*99d0*/  STG.E.U8 desc[UR28][R28.64], R87 ;  /* 0x000000571c007986 */ /* 0x0003e2000c10111c */
[----:B------:R-:W-:-:S02]  /*99e0*/  LEA.HI.X.SX32 R75, R75, R80, 0x1, P3 ;  /* 0x000000504b4b7211 */ /* 0x000fc400018f0eff */
[C---:B--2---:R-:W-:Y:S01]  /*99f0*/  PRMT R93, R8.reuse, 0x7773, RZ ;  /* 0x00007773085d7816 */ /* 0x044fe200000000ff */
[----:B------:R-:W-:Y:S01]  /*9a00*/  STG.E.U8 desc[UR28][R30.64], R85 ;  /* 0x000000551e007986 */ /* 0x000fe2000c10111c */
[C---:B0-----:R-:W-:Y:S02]  /*9a10*/  PRMT R91, R8.reuse, 0x7772, RZ ;  /* 0x00007772085b7816 */ /* 0x041fe400000000ff */
[C---:B------:R-:W-:Y:S01]  /*9a20*/  PRMT R25, R9.reuse, 0x7770, RZ ;  /* 0x0000777009197816 */ /* 0x040fe200000000ff */
[----:B------:R-:W-:Y:S01]  /*9a30*/  STG.E.U8 desc[UR28][R32.64], R83 ;  /* 0x0000005320007986 */ /* 0x000fe2000c10111c */
[C---:B---3--:R-:W-:Y:S02]  /*9a40*/  PRMT R27, R8.reuse, 0x7771, RZ ;  /* 0x00007771081b7816 */ /* 0x048fe400000000ff */
[----:B------:R-:W-:Y:S01]  /*9a50*/  PRMT R23, R9, 0x7771, RZ ;  /* 0x0000777109177816 */ /* 0x000fe200000000ff */
[----:B------:R-:W-:Y:S01]  /*9a60*/  STG.E.U8 desc[UR28][R34.64], R81 ;  /* 0x0000005122007986 */ /* 0x000fe2000c10111c */
[----:B-1----:R-:W-:-:S02]  /*9a70*/  PRMT R29, R8, 0x7770, RZ ;  /* 0x00007770081d7816 */ /* 0x002fc400000000ff */
[C---:B------:R-:W-:Y:S01]  /*9a80*/  PRMT R21, R9.reuse, 0x7772, RZ ;  /* 0x0000777209157816 */ /* 0x040fe200000000ff */
[----:B------:R0:W-:Y:S01]  /*9a90*/  STG.E.U8 desc[UR28][R38.64], R7 ;  /* 0x0000000726007986 */ /* 0x0001e2000c10111c */
[----:B------:R-:W-:Y:S02]  /*9aa0*/  PRMT R19, R9, 0x7773, RZ ;  /* 0x0000777309137816 */ /* 0x000fe400000000ff */
[C---:B------:R-:W-:Y:S01]  /*9ab0*/  PRMT R17, R10.reuse, 0x7770, RZ ;  /* 0x000077700a117816 */ /* 0x040fe200000000ff */
[----:B------:R-:W-:Y:S01]  /*9ac0*/  STG.E.U8 desc[UR28][R40.64], R79 ;  /* 0x0000004f28007986 */ /* 0x000fe2000c10111c */
[C---:B------:R-:W-:Y:S02]  /*9ad0*/  PRMT R15, R10.reuse, 0x7771, RZ ;  /* 0x000077710a0f7816 */ /* 0x040fe400000000ff */
[C---:B------:R-:W-:Y:S01]  /*9ae0*/  PRMT R13, R10.reuse, 0x7772, RZ ;  /* 0x000077720a0d7816 */ /* 0x040fe200000000ff */
[----:B------:R1:W-:Y:S01]  /*9af0*/  STG.E.U8 desc[UR28][R42.64], R5 ;  /* 0x000000052a007986 */ /* 0x0003e2000c10111c */
[----:B------:R-:W-:-:S02]  /*9b00*/  PRMT R9, R10, 0x7773, RZ ;  /* 0x000077730a097816 */ /* 0x000fc400000000ff */
[----:B------:R-:W-:Y:S01]  /*9b10*/  ISETP.GE.U32.AND P1, PT, R0, 0x80, PT ;  /* 0x000000800000780c */ /* 0x000fe20003f26070 */
[----:B------:R2:W-:Y:S01]  /*9b20*/  STG.E.U8 desc[UR28][R44.64], R3 ;  /* 0x000000032c007986 */ /* 0x0005e2000c10111c */
[C---:B0-----:R-:W-:Y:S01]  /*9b30*/  PRMT R7, R11.reuse, 0x7771, RZ ;  /* 0x000077710b077816 */ /* 0x041fe200000000ff */
[----:B------:R-:W-:Y:S02]  /*9b40*/  IMAD.HI R0, R2, 0x4, RZ ;  /* 0x0000000402007827 */ /* 0x000fe400078e02ff */
[----:B------:R-:W-:Y:S04]  /*9b50*/  STG.E.U8 desc[UR28][R46.64], R29 ;  /* 0x0000001d2e007986 */ /* 0x000fe8000c10111c */
[----:B------:R-:W-:Y:S01]  /*9b60*/  STG.E.U8 desc[UR28][R48.64], R27 ;  /* 0x0000001b30007986 */ /* 0x000fe2000c10111c */
[----:B-1----:R-:W-:-:S03]  /*9b70*/  PRMT R5, R11, 0x7772, RZ ;  /* 0x000077720b057816 */ /* 0x002fc600000000ff */
[----:B------:R-:W-:Y:S01]  /*9b80*/  STG.E.U8 desc[UR28][R50.64], R91 ;  /* 0x0000005b32007986 */ /* 0x000fe2000c10111c */
[C---:B--2---:R-:W-:Y:S02]  /*9b90*/  PRMT R3, R11.reuse, 0x7773, RZ ;  /* 0x000077730b037816 */ /* 0x044fe400000000ff */
[----:B------:R-:W-:Y:S01]  /*9ba0*/  PRMT R11, R11, 0x7770, RZ ;  /* 0x000077700b0b7816 */ /* 0x000fe200000000ff */
[----:B------:R-:W-:Y:S04]  /*9bb0*/  STG.E.U8 desc[UR28][R52.64], R93 ;  /* 0x0000005d34007986 */ /* 0x000fe8000c10111c */
[----:B------:R-:W-:Y:S04]  /*9bc0*/  STG.E.U8 desc[UR28][R54.64], R25 ;  /* 0x0000001936007986 */ /* 0x000fe8000c10111c */
[----:B------:R-:W-:Y:S04]  /*9bd0*/  STG.E.U8 desc[UR28][R56.64], R23 ;  /* 0x0000001738007986 */ /* 0x000fe8000c10111c */
[----:B------:R-:W-:Y:S04]  /*9be0*/  STG.E.U8 desc[UR28][R58.64], R21 ;  /* 0x000000153a007986 */ /* 0x000fe8000c10111c */
[----:B------:R-:W-:Y:S04]  /*9bf0*/  STG.E.U8 desc[UR28][R60.64], R19 ;  /* 0x000000133c007986 */ /* 0x000fe8000c10111c */
[----:B------:R-:W-:Y:S04]  /*9c00*/  STG.E.U8 desc[UR28][R62.64], R17 ;  /* 0x000000113e007986 */ /* 0x000fe8000c10111c */
[----:B------:R-:W-:Y:S04]  /*9c10*/  STG.E.U8 desc[UR28][R64.64], R15 ;  /* 0x0000000f40007986 */ /* 0x000fe8000c10111c */
[----:B------:R0:W-:Y:S04]  /*9c20*/  STG.E.U8 desc[UR28][R66.64], R13 ;  /* 0x0000000d42007986 */ /* 0x0001e8000c10111c */
[----:B------:R-:W-:Y:S04]  /*9c30*/  STG.E.U8 desc[UR28][R68.64], R9 ;  /* 0x0000000944007986 */ /* 0x000fe8000c10111c */
[----:B------:R-:W-:Y:S04]  /*9c40*/  STG.E.U8 desc[UR28][R70.64], R11 ;  /* 0x0000000b46007986 */ /* 0x000fe8000c10111c */
[----:B------:R-:W-:Y:S01]  /*9c50*/  STG.E.U8 desc[UR28][R72.64], R7 ;  /* 0x0000000748007986 */ /* 0x000fe2000c10111c */
[----:B0-----:R-:W0:Y:S03]  /*9c60*/  LDC.64 R12, c[0x0][0x3a0] ;  /* 0x0000e800ff0c7b82 */ /* 0x001e260000000a00 */
[----:B------:R-:W-:Y:S04]  /*9c70*/  STG.E.U8 desc[UR28][R74.64], R5 ;  /* 0x000000054a007986 */ /* 0x000fe8000c10111c */
[----:B------:R1:W-:Y:S01]  /*9c80*/  STG.E.U8 desc[UR28][R76.64], R3 ;  /* 0x000000034c007986 */ /* 0x0003e2000c10111c */
[----:B------:R-:W-:Y:S01]  /*9c90*/  BAR.SYNC.DEFER_BLOCKING 0x0 ;  /* 0x0000000000007b1d */ /* 0x000fe20000010000 */
[----:B-1----:R-:W-:-:S05]  /*9ca0*/  IMAD.SHL.U32 R3, R2, 0x4, RZ ;  /* 0x0000000402037824 */ /* 0x002fca00078e00ff */
[----:B0-----:R-:W-:-:S04]  /*9cb0*/  IADD3 R2, P2, P3, R3, UR6, R12 ;  /* 0x0000000603027c10 */ /* 0x001fc8000fb5e00c */
[----:B------:R-:W-:Y:S01]  /*9cc0*/  IADD3.X R3, PT, PT, R0, UR5, R13, P2, P3 ;  /* 0x0000000500037c10 */ /* 0x000fe200097e640d */
[----:B------:R-:W-:Y:S01]  /*9cd0*/  STSM.16.M88 [R37], R78 ;  /* 0x0000004e25007844 */ /* 0x000fe20000000000 */
[----:B------:R-:W-:Y:S06]  /*9ce0*/  BAR.SYNC.DEFER_BLOCKING 0x0 ;  /* 0x0000000000007b1d */ /* 0x000fec0000010000 */
[----:B------:R-:W0:Y:S04]  /*9cf0*/  LDSM.16.M88 R17, [R36+UR14] ;  /* 0x0000000e2411783b */ /* 0x000e280008000000 */
[----:B0-----:R0:W-:Y:S01]  /*9d00*/  @!P1 STG.E desc[UR28][R2.64], R17 ;  /* 0x0000001102009986 */ /* 0x0011e2000c10191c */
[----:B------:R-:W-:Y:S06]  /*9d10*/  BAR.SYNC.DEFER_BLOCKING 0x0 ;  /* 0x0000000000007b1d */ /* 0x000fec0000010000 */
[----:B------:R-:W-:Y:S05]  /*9d20*/  @P0 BRA `(.L_x_19) ;  /* 0x0000000000a00947 */ /* 0x000fea0003800000 */
[----:B------:R-:W1:Y:S01]  /*9d30*/  S2UR UR5, SR_CgaCtaId ;  /* 0x00000000000579c3 */ /* 0x000e620000008800 */
[----:B------:R-:W-:Y:S01]  /*9d40*/  NOP ;  /* 0x0000000000007918 */ /* 0x000fe20000000000 */
[----:B------:R-:W-:Y:S01]  /*9d50*/  UMOV UR4, 0x50 ;  /* 0x0000005000047882 */ /* 0x000fe20000000000 */
[----:B------:R-:W-:Y:S02]  /*9d60*/  IMAD.U32 R0, RZ, RZ, UR12 ;  /* 0x0000000cff007e24 */ /* 0x000fe4000f8e00ff */
[----:B0-----:R-:W-:Y:S02]  /*9d70*/  HFMA2 R3, -RZ, RZ, 0, 1.5199184417724609375e-05 ;  /* 0x000000ffff037431 */ /* 0x001fe400000001ff */
[----:B------:R-:W-:Y:S01]  /*9d80*/  IMAD.MOV.U32 R7, RZ, RZ, 0x1 ;  /* 0x00000001ff077424 */ /* 0x000fe200078e00ff */
[----:B------:R-:W-:-:S04]  /*9d90*/  LOP3.LUT R0, R0, 0xffff, RZ, 0xc0, !PT ;  /* 0x0000ffff00007812 */ /* 0x000fc800078ec0ff */
[----:B------:R-:W-:-:S05]  /*9da0*/  SHF.R.U32.HI R0, RZ, 0x5, R0 ;  /* 0x00000005ff007819 */ /* 0x000fca0000011600 */
[----:B------:R-:W-:Y:S01]  /*9db0*/  VIADD R2, R0, 0x10 ;  /* 0x0000001000027836 */ /* 0x000fe20000000000 */
[----:B------:R-:W-:Y:S01]  /*9dc0*/  SHF.L.U32 R0, R3, R0, RZ ;  /* 0x0000000003007219 */ /* 0x000fe200000006ff */
[----:B-1----:R-:W-:-:S03]  /*9dd0*/  ULEA UR6, UR5, UR4, 0x18 ;  /* 0x0000000405067291 */ /* 0x002fc6000f8ec0ff */
[----:B------:R-:W-:-:S04]  /*9de0*/  SHF.L.U32 R3, R7, R2, RZ ;  /* 0x0000000207037219 */ /* 0x000fc800000006ff */
[----:B------:R-:W-:Y:S02]  /*9df0*/  LOP3.LUT R0, R3, R0, RZ, 0xfc, !PT ;  /* 0x0000000003007212 */ /* 0x000fe400078efcff */
[----:B------:R-:W0:Y:S02]  /*9e00*/  LDS R5, [UR6] ;  /* 0x00000006ff057984 */ /* 0x000e240008000800 */
[C---:B------:R-:W-:Y:S02]  /*9e10*/  LOP3.LUT R2, R0.reuse, 0xffff, RZ, 0xc0, !PT ;  /* 0x0000ffff00027812 */ /* 0x040fe400078ec0ff */
[----:B0-----:R-:W-:-:S04]  /*9e20*/  LOP3.LUT R3, R0, 0xffff, R5, 0x80, !PT ;  /* 0x0000ffff00037812 */ /* 0x001fc800078e8005 */
[----:B------:R-:W-:-:S13]  /*9e30*/  ISETP.NE.AND P0, PT, R3, R2, PT ;  /* 0x000000020300720c */ /* 0x000fda0003f05270 */
[----:B------:R-:W-:Y:S05]  /*9e40*/  @P0 BRA `(.L_x_20) ;  /* 0x0000000000500947 */ /* 0x000fea0003800000 */
[----:B------:R-:W-:Y:S02]  /*9e50*/  SHF.R.U32.HI R5, RZ, 0x10, R5 ;  /* 0x00000010ff057819 */ /* 0x000fe40000011605 */
[----:B------:R-:W-:-:S04]  /*9e60*/  SHF.R.U32.HI R2, RZ, 0x10, R0 ;  /* 0x00000010ff027819 */ /* 0x000fc80000011600 */
[----:B------:R-:W-:-:S04]  /*9e70*/  LOP3.LUT R5, R5, R2, RZ, 0xc0, !PT ;  /* 0x0000000205057212 */ /* 0x000fc800078ec0ff */
[----:B------:R-:W-:-:S13]  /*9e80*/  ISETP.NE.AND P0, PT, R5, R2, PT ;  /* 0x000000020500720c */ /* 0x000fda0003f05270 */
[----:B------:R-:W-:Y:S05]  /*9e90*/  @P0 BRA `(.L_x_21) ;  /* 0x0000000000300947 */ /* 0x000fea0003800000 */
[----:B------:R-:W-:Y:S01]  /*9ea0*/  R2UR UR4, R0 ;  /* 0x00000000000472ca */ /* 0x000fe200000e0000 */
[----:B------:R-:W-:Y:S01]  /*9eb0*/  VOTEU.ANY UR5, UPT, PT ;  /* 0x0000000000057886 */ /* 0x000fe200038e0100 */
[----:B------:R-:W0:Y:S01]  /*9ec0*/  S2R R0, SR_LANEID ;  /* 0x0000000000007919 */ /* 0x000e220000000000 */
[----:B------:R-:W-:-:S10]  /*9ed0*/  UFLO.U32 UR5, UR5 ;  /* 0x00000005000572bd */ /* 0x000fd400080e0000 */
[----:B------:R-:W-:-:S06]  /*9ee0*/  ULOP3.LUT UR4, URZ, UR4, URZ, 0x33, !UPT ;  /* 0x00000004ff047292 */ /* 0x000fcc000f8e33ff */
[----:B------:R-:W-:-:S04]  /*9ef0*/  MOV R2, UR4 ;  /* 0x0000000400027c02 */ /* 0x000fc80008000f00 */
[----:B------:R-:W1:Y:S02]  /*9f00*/  REDUX UR7, R2 ;  /* 0x00000000020773c4 */ /* 0x000e640000000000 */
[----:B------:R2:W-:Y:S01]  /*9f10*/  UTCATOMSWS.AND URZ, UR4 ;  /* 0x0000000400ff79e3 */ /* 0x0005e20008000000 */
[----:B0-----:R-:W-:Y:S01]  /*9f20*/  ISETP.EQ.U32.AND P0, PT, R0, UR5, PT ;  /* 0x0000000500007c0c */ /* 0x001fe2000bf02070 */
[----:B-1----:R-:W-:-:S12]  /*9f30*/  IMAD.U32 R0, RZ, RZ, UR7 ;  /* 0x00000007ff007e24 */ /* 0x002fd8000f8e00ff */
[----:B------:R2:W-:Y:S01]  /*9f40*/  @P0 ATOMS.AND RZ, [UR6], R0 ;  /* 0x00000000ffff098c */ /* 0x0005e2000a800006 */
[----:B------:R-:W-:Y:S05]  /*9f50*/  BRA `(.L_x_19) ;  /* 0x0000000000147947 */ /* 0x000fea0003800000 */
.L_x_21:
[----:B------:R-:W-:-:S07]  /*9f60*/  MOV R2, 0x9f80 ;  /* 0x00009f8000027802 */ /* 0x000fce0000000f00 */
[----:B------:R-:W-:Y:S05]  /*9f70*/  CALL.REL.NOINC `($__internal_0_$__cuda_sm10x_tcgen05_guardrail_trap_col_being_dealloced_not_returned_by_alloc) ;  /* 0x0000000000447944 */ /* 0x000fea0003c00000 */
[----:B------:R-:W-:Y:S05]  /*9f80*/  BRA `(.L_x_19) ;  /* 0x0000000000087947 */ /* 0x000fea0003800000 */
.L_x_20:
[----:B------:R-:W-:-:S07]  /*9f90*/  MOV R2, 0x9fb0 ;  /* 0x00009fb000027802 */ /* 0x000fce0000000f00 */
[----:B------:R-:W-:Y:S05]  /*9fa0*/  CALL.REL.NOINC `($__internal_2_$__cuda_sm10x_tcgen05_guardrail_trap_unallocated_columns_being_dealloced) ;  /* 0x0000000000507944 */ /* 0x000fea0003c00000 */
.L_x_19:
[----:B------:R-:W-:Y:S01]  /*9fb0*/  NOP ;  /* 0x0000000000007918 */ /* 0x000fe20000000000 */
[----:B--2---:R-:W-:Y:S05]  /*9fc0*/  EXIT ;  /* 0x000000000000794d */ /* 0x004fea0003800000 */
.L_x_8:
[----:B------:R-:W1:Y:S02]  /*9fd0*/  SYNCS.PHASECHK.TRANS64.TRYWAIT P4, [UR14+0x8000], RZ ;  /* 0x008000ffff0075a7 */ /* 0x000e64000808110e */
[----:B-1----:R-:W-:Y:S05]  /*9fe0*/  @!P4 BRA `(.L_x_8) ;  /* 0xfffffffc00f8c947 */ /* 0x002fea000383ffff */
[----:B------:R-:W-:Y:S05]  /*9ff0*/  BRA `(.L_x_7) ;  /* 0xffffff8000507947 */ /* 0x000fea000383ffff */
.L_x_13:
[----:B------:R-:W1:Y:S02]  /*a000*/  SYNCS.PHASECHK.TRANS64.TRYWAIT P2, [UR14+0xc010], RZ ;  /* 0x00c010ffff0075a7 */ /* 0x000e64000804110e */
[----:B-1----:R-:W-:Y:S05]  /*a010*/  @!P2 BRA `(.L_x_13) ;  /* 0xfffffffc00f8a947 */ /* 0x002fea000383ffff */
[----:B------:R-:W-:Y:S05]  /*a020*/  BRA `(.L_x_22) ;  /* 0xffffffb800647947 */ /* 0x000fea000383ffff */
.L_x_14:
[----:B------:R-:W2:Y:S02]  /*a030*/  SYNCS.PHASECHK.TRANS64.TRYWAIT P2, [UR18], R200 ;  /* 0x000000c8ff0075a7 */ /* 0x000ea40008041112 */
[----:B--2---:R-:W-:Y:S05]  /*a040*/  @!P2 BRA `(.L_x_14) ;  /* 0xfffffffc00f8a947 */ /* 0x004fea000383ffff */
[----:B------:R-:W-:Y:S05]  /*a050*/  BRA `(.L_x_23) ;  /* 0xffffffd0004c7947 */ /* 0x000fea000383ffff */
.L_x_18:
[----:B------:R-:W1:Y:S02]  /*a060*/  SYNCS.PHASECHK.TRANS64.TRYWAIT P2, [UR18], R6 ;  /* 0x00000006ff0075a7 */ /* 0x000e640008041112 */
[----:B-1----:R-:W-:Y:S05]  /*a070*/  @!P2 BRA `(.L_x_18) ;  /* 0xfffffffc00f8a947 */ /* 0x002fea000383ffff */
[----:B------:R-:W-:Y:S05]  /*a080*/  BRA `(.L_x_17) ;  /* 0xffffffe000707947 */ /* 0x000fea000383ffff */
        .weak           $__internal_0_$__cuda_sm10x_tcgen05_guardrail_trap_col_being_dealloced_not_returned_by_alloc
        .type           $__internal_0_$__cuda_sm10x_tcgen05_guardrail_trap_col_being_dealloced_not_returned_by_alloc,@function
        .size           $__internal_0_$__cuda_sm10x_tcgen05_guardrail_trap_col_being_dealloced_not_returned_by_alloc,($__internal_1_$__cuda_sm10x_tcgen05_guardrail_trap_phase_invalid_during_alloc - $__internal_0_$__cuda_sm10x_tcgen05_guardrail_trap_col_being_dealloced_not_returned_by_alloc)
$__internal_0_$__cuda_sm10x_tcgen05_guardrail_trap_col_being_dealloced_not_returned_by_alloc:
[----:B------:R-:W-:Y:S05]  /*a090*/  BPT.TRAP 0x1 ;  /* 0x000000040000795c */ /* 0x000fea0000300000 */
[----:B------:R-:W-:-:S04]  /*a0a0*/  IMAD.MOV.U32 R3, RZ, RZ, 0x0 ;  /* 0x00000000ff037424 */ /* 0x000fc800078e00ff */
[----:B------:R-:W-:Y:S05]  /*a0b0*/  RET.REL.NODEC R2 `(attn_fwd) ;  /* 0xffffff5c02d07950 */ /* 0x000fea0003c3ffff */
        .weak           $__internal_1_$__cuda_sm10x_tcgen05_guardrail_trap_phase_invalid_during_alloc
        .type           $__internal_1_$__cuda_sm10x_tcgen05_guardrail_trap_phase_invalid_during_alloc,@function
        .size           $__internal_1_$__cuda_sm10x_tcgen05_guardrail_trap_phase_invalid_during_alloc,($__internal_2_$__cuda_sm10x_tcgen05_guardrail_trap_unallocated_columns_being_dealloced - $__internal_1_$__cuda_sm10x_tcgen05_guardrail_trap_phase_invalid_during_alloc)
$__internal_1_$__cuda_sm10x_tcgen05_guardrail_trap_phase_invalid_during_alloc:
[----:B------:R-:W-:Y:S05]  /*a0c0*/  BPT.TRAP 0x1 ;  /* 0x000000040000795c */ /* 0x000fea0000300000 */
[----:B------:R-:W-:-:S04]  /*a0d0*/  MOV R3, 0x0 ;  /* 0x0000000000037802 */ /* 0x000fc80000000f00 */
[----:B------:R-:W-:Y:S05]  /*a0e0*/  RET.REL.NODEC R2 `(attn_fwd) ;  /* 0xffffff5c02c47950 */ /* 0x000fea0003c3ffff */
        .weak           $__internal_2_$__cuda_sm10x_tcgen05_guardrail_trap_unallocated_columns_being_dealloced
        .type           $__internal_2_$__cuda_sm10x_tcgen05_guardrail_trap_unallocated_columns_being_dealloced,@function
        .size           $__internal_2_$__cuda_sm10x_tcgen05_guardrail_trap_unallocated_columns_being_dealloced,(.L_x_27 - $__internal_2_$__cuda_sm10x_tcgen05_guardrail_trap_unallocated_columns_being_dealloced)
$__internal_2_$__cuda_sm10x_tcgen05_guardrail_trap_unallocated_columns_being_dealloced:
[----:B------:R-:W-:Y:S05]  /*a0f0*/  BPT.TRAP 0x1 ;  /* 0x000000040000795c */ /* 0x000fea0000300000 */
[----:B------:R-:W-:-:S04]  /*a100*/  IMAD.MOV.U32 R3, RZ, RZ, 0x0 ;  /* 0x00000000ff037424 */ /* 0x000fc800078e00ff */
[----:B------:R-:W-:Y:S05]  /*a110*/  RET.REL.NODEC R2 `(attn_fwd) ;  /* 0xffffff5c02b87950 */ /* 0x000fea0003c3ffff */
.L_x_24:
[----:B------:R-:W-:-:S00]  /*a120*/  BRA `(.L_x_24) ;  /* 0xfffffffc00fc7947 */ /* 0x000fc0000383ffff */
[----:B------:R-:W-:-:S00]  /*a130*/  NOP ;  /* 0x0000000000007918 */ /* 0x000fc00000000000 */
        /* <DEDUP_REMOVED lines=12> */
.L_x_27:


//--------------------- .nv.global.init           --------------------------
	.section	.nv.global.init,"aw",@progbits
.nv.global.init:
	.type		_$_str,@object
	.size		_$_str,(.L_3 - _$_str)
_$_str:
        /*0000*/ 	.byte	0x5f, 0x5f, 0x43, 0x55, 0x44, 0x41, 0x5f, 0x46, 0x54, 0x5a, 0x00
.L_3:


//--------------------- .nv.shared.attn_fwd       --------------------------
	.section	.nv.shared.attn_fwd,"aw",@nobits
	.sectionflags	@""
	.align	16
	.zero		1024


//--------------------- .nv.shared.reserved.0     --------------------------
	.section	.nv.shared.reserved.0,"aw",@nobits
	.align	8
	.weak		__nv_reservedSMEM_offset_0_alias
	.size		__nv_reservedSMEM_offset_0_alias, 0, 64
	.other		__nv_reservedSMEM_offset_0_alias,@"STO_CUDA_RESERVED_SHARED STV_DEFAULT"
__nv_reservedSMEM_offset_0_alias:
	.zero		0
.nv.shared.reserved.0:
	.zero		64
	.weak		__nv_reservedSMEM_allocation_phase
	.type		__nv_reservedSMEM_allocation_phase,@object
	.size		__nv_reservedSMEM_allocation_phase,(.L_0 - __nv_reservedSMEM_allocation_phase)
__nv_reservedSMEM_allocation_phase:
	.zero		1
.L_0:
	.zero		7
	.weak		__nv_reservedSMEM_devtool_atexit_pc
	.type		__nv_reservedSMEM_devtool_atexit_pc,@object
	.size		__nv_reservedSMEM_devtool_atexit_pc,(__nv_reservedSMEM_allocation_mask - __nv_reservedSMEM_devtool_atexit_pc)
__nv_reservedSMEM_devtool_atexit_pc:
	.zero		8
	.weak		__nv_reservedSMEM_allocation_mask
	.type		__nv_reservedSMEM_allocation_mask,@object
	.size		__nv_reservedSMEM_allocation_mask,(.L_2 - __nv_reservedSMEM_allocation_mask)
__nv_reservedSMEM_allocation_mask:
	.zero		4
.L_2:


//--------------------- .nv.constant0.attn_fwd    --------------------------
	.section	.nv.constant0.attn_fwd,"a",@progbits
	.sectionflags	@""
	.align	4
.nv.constant0.attn_fwd:
	.zero		1032


//--------------------- SYMBOLS --------------------------

	.type		.nv.reservedSmem.offset0,@object
	.size		.nv.reservedSmem.offset0,0x4
	.type		.nv.reservedSmem.cap,@object
	.size		.nv.reservedSmem.cap,0x4
